//
// Generated by NVIDIA NVVM Compiler
//
// Compiler Build ID: CL-36424714
// Cuda compilation tools, release 13.0, V13.0.88
// Based on NVVM 20.0.0
//

.version 9.0
.target sm_100
.address_size 64

	// .globl	_Z16row_cuda_bvp_setPfii

.visible .entry _Z16row_cuda_bvp_setPfii(
	.param .u64 .ptr .align 1 _Z16row_cuda_bvp_setPfii_param_0,
	.param .u32 _Z16row_cuda_bvp_setPfii_param_1,
	.param .u32 _Z16row_cuda_bvp_setPfii_param_2
)
{
	.reg .pred 	%p<7>;
	.reg .b32 	%r<52>;
	.reg .b32 	%f<95>;
	.reg .b64 	%rd<11>;
	.reg .b64 	%fd<23>;

	ld.param.u64 	%rd2, [_Z16row_cuda_bvp_setPfii_param_0];
	ld.param.u32 	%r26, [_Z16row_cuda_bvp_setPfii_param_1];
	ld.param.u32 	%r27, [_Z16row_cuda_bvp_setPfii_param_2];
	cvta.to.global.u64 	%rd1, %rd2;
	mov.u32 	%r1, %ctaid.x;
	mov.u32 	%r28, %ntid.x;
	mov.u32 	%r2, %tid.x;
	mad.lo.s32 	%r3, %r1, %r28, %r2;
	mul.lo.s32 	%r29, %r27, %r26;
	cvt.rn.f32.s32 	%f2, %r29;
	rcp.rn.f32 	%f1, %f2;
	setp.lt.s32 	%p1, %r26, 1;
	@%p1 bra 	$L__BB0_7;
	mul.f32 	%f3, %f1, %f1;
	mul.lo.s32 	%r4, %r26, %r3;
	cvt.f64.f32 	%fd2, %f3;
	mul.f64 	%fd1, %fd2, 0d40D3880000000000;
	and.b32  	%r5, %r26, 3;
	setp.lt.u32 	%p2, %r26, 4;
	mov.b32 	%r48, 0;
	@%p2 bra 	$L__BB0_4;
	and.b32  	%r48, %r26, 2147483644;
	neg.s32 	%r47, %r48;
	shl.b32 	%r8, %r27, 2;
	add.s32 	%r45, %r4, 3;
	mul.wide.s32 	%rd5, %r27, 4;
	mov.u32 	%r46, %r3;
$L__BB0_3:
	add.s32 	%r31, %r45, -2;
	add.s32 	%r32, %r45, -3;
	cvt.rn.f32.s32 	%f4, %r32;
	mul.f32 	%f5, %f1, %f4;
	mul.f32 	%f6, %f5, %f5;
	mul.f32 	%f7, %f6, 0fC2C80000;
	fma.rn.f32 	%f8, %f7, 0f3BBB989D, 0f3F000000;
	cvt.sat.f32.f32 	%f9, %f8;
	mov.f32 	%f10, 0f4B400001;
	mov.f32 	%f11, 0f437C0000;
	fma.rm.f32 	%f12, %f9, %f11, %f10;
	add.f32 	%f13, %f12, 0fCB40007F;
	neg.f32 	%f14, %f13;
	fma.rn.f32 	%f15, %f7, 0f3FB8AA3B, %f14;
	fma.rn.f32 	%f16, %f7, 0f32A57060, %f15;
	mov.b32 	%r33, %f12;
	shl.b32 	%r34, %r33, 23;
	mov.b32 	%f17, %r34;
	ex2.approx.ftz.f32 	%f18, %f16;
	mul.f32 	%f19, %f18, %f17;
	cvt.f64.f32 	%fd3, %f19;
	mul.f64 	%fd4, %fd1, %fd3;
	mul.f32 	%f20, %f6, 0f43480000;
	mov.f32 	%f21, 0f3F800000;
	sub.f32 	%f22, %f21, %f20;
	cvt.f64.f32 	%fd5, %f22;
	mul.f64 	%fd6, %fd4, %fd5;
	cvt.rn.f32.f64 	%f23, %fd6;
	mul.wide.s32 	%rd3, %r46, 4;
	add.s64 	%rd4, %rd1, %rd3;
	st.global.f32 	[%rd4], %f23;
	cvt.rn.f32.s32 	%f24, %r31;
	mul.f32 	%f25, %f1, %f24;
	mul.f32 	%f26, %f25, %f25;
	mul.f32 	%f27, %f26, 0fC2C80000;
	fma.rn.f32 	%f28, %f27, 0f3BBB989D, 0f3F000000;
	cvt.sat.f32.f32 	%f29, %f28;
	fma.rm.f32 	%f30, %f29, %f11, %f10;
	add.f32 	%f31, %f30, 0fCB40007F;
	neg.f32 	%f32, %f31;
	fma.rn.f32 	%f33, %f27, 0f3FB8AA3B, %f32;
	fma.rn.f32 	%f34, %f27, 0f32A57060, %f33;
	mov.b32 	%r35, %f30;
	shl.b32 	%r36, %r35, 23;
	mov.b32 	%f35, %r36;
	ex2.approx.ftz.f32 	%f36, %f34;
	mul.f32 	%f37, %f36, %f35;
	cvt.f64.f32 	%fd7, %f37;
	mul.f64 	%fd8, %fd1, %fd7;
	mul.f32 	%f38, %f26, 0f43480000;
	sub.f32 	%f39, %f21, %f38;
	cvt.f64.f32 	%fd9, %f39;
	mul.f64 	%fd10, %fd8, %fd9;
	cvt.rn.f32.f64 	%f40, %fd10;
	add.s64 	%rd6, %rd4, %rd5;
	st.global.f32 	[%rd6], %f40;
	add.s32 	%r37, %r45, -1;
	cvt.rn.f32.s32 	%f41, %r37;
	mul.f32 	%f42, %f1, %f41;
	mul.f32 	%f43, %f42, %f42;
	mul.f32 	%f44, %f43, 0fC2C80000;
	fma.rn.f32 	%f45, %f44, 0f3BBB989D, 0f3F000000;
	cvt.sat.f32.f32 	%f46, %f45;
	fma.rm.f32 	%f47, %f46, %f11, %f10;
	add.f32 	%f48, %f47, 0fCB40007F;
	neg.f32 	%f49, %f48;
	fma.rn.f32 	%f50, %f44, 0f3FB8AA3B, %f49;
	fma.rn.f32 	%f51, %f44, 0f32A57060, %f50;
	mov.b32 	%r38, %f47;
	shl.b32 	%r39, %r38, 23;
	mov.b32 	%f52, %r39;
	ex2.approx.ftz.f32 	%f53, %f51;
	mul.f32 	%f54, %f53, %f52;
	cvt.f64.f32 	%fd11, %f54;
	mul.f64 	%fd12, %fd1, %fd11;
	mul.f32 	%f55, %f43, 0f43480000;
	sub.f32 	%f56, %f21, %f55;
	cvt.f64.f32 	%fd13, %f56;
	mul.f64 	%fd14, %fd12, %fd13;
	cvt.rn.f32.f64 	%f57, %fd14;
	add.s64 	%rd7, %rd6, %rd5;
	st.global.f32 	[%rd7], %f57;
	cvt.rn.f32.s32 	%f58, %r45;
	mul.f32 	%f59, %f1, %f58;
	mul.f32 	%f60, %f59, %f59;
	mul.f32 	%f61, %f60, 0fC2C80000;
	fma.rn.f32 	%f62, %f61, 0f3BBB989D, 0f3F000000;
	cvt.sat.f32.f32 	%f63, %f62;
	fma.rm.f32 	%f64, %f63, %f11, %f10;
	add.f32 	%f65, %f64, 0fCB40007F;
	neg.f32 	%f66, %f65;
	fma.rn.f32 	%f67, %f61, 0f3FB8AA3B, %f66;
	fma.rn.f32 	%f68, %f61, 0f32A57060, %f67;
	mov.b32 	%r40, %f64;
	shl.b32 	%r41, %r40, 23;
	mov.b32 	%f69, %r41;
	ex2.approx.ftz.f32 	%f70, %f68;
	mul.f32 	%f71, %f70, %f69;
	cvt.f64.f32 	%fd15, %f71;
	mul.f64 	%fd16, %fd1, %fd15;
	mul.f32 	%f72, %f60, 0f43480000;
	sub.f32 	%f73, %f21, %f72;
	cvt.f64.f32 	%fd17, %f73;
	mul.f64 	%fd18, %fd16, %fd17;
	cvt.rn.f32.f64 	%f74, %fd18;
	add.s64 	%rd8, %rd7, %rd5;
	st.global.f32 	[%rd8], %f74;
	add.s32 	%r47, %r47, 4;
	add.s32 	%r46, %r46, %r8;
	add.s32 	%r45, %r45, 4;
	setp.ne.s32 	%p3, %r47, 0;
	@%p3 bra 	$L__BB0_3;
$L__BB0_4:
	setp.eq.s32 	%p4, %r5, 0;
	@%p4 bra 	$L__BB0_7;
	mad.lo.s32 	%r51, %r48, %r27, %r3;
	add.s32 	%r50, %r48, %r4;
	neg.s32 	%r49, %r5;
$L__BB0_6:
	.pragma "nounroll";
	cvt.rn.f32.s32 	%f75, %r50;
	mul.f32 	%f76, %f1, %f75;
	mul.f32 	%f77, %f76, %f76;
	mul.f32 	%f78, %f77, 0fC2C80000;
	fma.rn.f32 	%f79, %f78, 0f3BBB989D, 0f3F000000;
	cvt.sat.f32.f32 	%f80, %f79;
	mov.f32 	%f81, 0f4B400001;
	mov.f32 	%f82, 0f437C0000;
	fma.rm.f32 	%f83, %f80, %f82, %f81;
	add.f32 	%f84, %f83, 0fCB40007F;
	neg.f32 	%f85, %f84;
	fma.rn.f32 	%f86, %f78, 0f3FB8AA3B, %f85;
	fma.rn.f32 	%f87, %f78, 0f32A57060, %f86;
	mov.b32 	%r42, %f83;
	shl.b32 	%r43, %r42, 23;
	mov.b32 	%f88, %r43;
	ex2.approx.ftz.f32 	%f89, %f87;
	mul.f32 	%f90, %f89, %f88;
	cvt.f64.f32 	%fd19, %f90;
	mul.f64 	%fd20, %fd1, %fd19;
	fma.rn.f32 	%f91, %f77, 0fC3480000, 0f3F800000;
	cvt.f64.f32 	%fd21, %f91;
	mul.f64 	%fd22, %fd20, %fd21;
	cvt.rn.f32.f64 	%f92, %fd22;
	mul.wide.s32 	%rd9, %r51, 4;
	add.s64 	%rd10, %rd1, %rd9;
	st.global.f32 	[%rd10], %f92;
	add.s32 	%r51, %r51, %r27;
	add.s32 	%r50, %r50, 1;
	add.s32 	%r49, %r49, 1;
	setp.ne.s32 	%p5, %r49, 0;
	@%p5 bra 	$L__BB0_6;
$L__BB0_7:
	or.b32  	%r44, %r1, %r2;
	setp.ne.s32 	%p6, %r44, 0;
	@%p6 bra 	$L__BB0_9;
	ld.global.f32 	%f93, [%rd1];
	mul.f32 	%f94, %f93, 0f3F000000;
	st.global.f32 	[%rd1], %f94;
$L__BB0_9:
	ret;

}
	// .globl	_Z15row_cuda_bvp_1aPfii
.visible .entry _Z15row_cuda_bvp_1aPfii(
	.param .u64 .ptr .align 1 _Z15row_cuda_bvp_1aPfii_param_0,
	.param .u32 _Z15row_cuda_bvp_1aPfii_param_1,
	.param .u32 _Z15row_cuda_bvp_1aPfii_param_2
)
{
	.reg .pred 	%p<10>;
	.reg .b32 	%r<45>;
	.reg .b32 	%f<169>;
	.reg .b64 	%rd<41>;

	ld.param.u64 	%rd3, [_Z15row_cuda_bvp_1aPfii_param_0];
	ld.param.u32 	%r25, [_Z15row_cuda_bvp_1aPfii_param_1];
	ld.param.u32 	%r26, [_Z15row_cuda_bvp_1aPfii_param_2];
	cvta.to.global.u64 	%rd1, %rd3;
	setp.lt.s32 	%p1, %r25, 2;
	@%p1 bra 	$L__BB1_14;
	mov.u32 	%r28, %tid.x;
	mov.u32 	%r29, %ntid.x;
	mov.u32 	%r30, %ctaid.x;
	mad.lo.s32 	%r31, %r30, %r29, %r28;
	mul.wide.s32 	%rd4, %r31, 4;
	add.s64 	%rd2, %rd1, %rd4;
	ld.global.f32 	%f164, [%rd2];
	add.s32 	%r1, %r25, -1;
	add.s32 	%r32, %r25, -2;
	and.b32  	%r2, %r1, 15;
	setp.lt.u32 	%p2, %r32, 15;
	mov.b32 	%r41, 1;
	mov.f32 	%f163, 0f00000000;
	@%p2 bra 	$L__BB1_5;
	and.b32  	%r34, %r1, -16;
	neg.s32 	%r39, %r34;
	shl.b32 	%r4, %r26, 4;
	mov.f32 	%f163, 0f00000000;
	mov.b32 	%r38, 0;
	mul.wide.s32 	%rd7, %r26, 4;
	mov.u32 	%r37, %r26;
$L__BB1_3:
	.pragma "nounroll";
	mul.wide.s32 	%rd5, %r37, 4;
	add.s64 	%rd6, %rd2, %rd5;
	ld.global.f32 	%f22, [%rd6];
	add.f32 	%f23, %f163, %f22;
	add.f32 	%f24, %f164, %f23;
	st.global.f32 	[%rd6], %f24;
	sub.f32 	%f25, %f164, %f24;
	add.f32 	%f26, %f23, %f25;
	add.s64 	%rd8, %rd6, %rd7;
	ld.global.f32 	%f27, [%rd8];
	add.f32 	%f28, %f26, %f27;
	add.f32 	%f29, %f24, %f28;
	st.global.f32 	[%rd8], %f29;
	sub.f32 	%f30, %f24, %f29;
	add.f32 	%f31, %f28, %f30;
	add.s64 	%rd9, %rd8, %rd7;
	ld.global.f32 	%f32, [%rd9];
	add.f32 	%f33, %f31, %f32;
	add.f32 	%f34, %f29, %f33;
	st.global.f32 	[%rd9], %f34;
	sub.f32 	%f35, %f29, %f34;
	add.f32 	%f36, %f33, %f35;
	add.s64 	%rd10, %rd9, %rd7;
	ld.global.f32 	%f37, [%rd10];
	add.f32 	%f38, %f36, %f37;
	add.f32 	%f39, %f34, %f38;
	st.global.f32 	[%rd10], %f39;
	sub.f32 	%f40, %f34, %f39;
	add.f32 	%f41, %f38, %f40;
	add.s64 	%rd11, %rd10, %rd7;
	ld.global.f32 	%f42, [%rd11];
	add.f32 	%f43, %f41, %f42;
	add.f32 	%f44, %f39, %f43;
	st.global.f32 	[%rd11], %f44;
	sub.f32 	%f45, %f39, %f44;
	add.f32 	%f46, %f43, %f45;
	add.s64 	%rd12, %rd11, %rd7;
	ld.global.f32 	%f47, [%rd12];
	add.f32 	%f48, %f46, %f47;
	add.f32 	%f49, %f44, %f48;
	st.global.f32 	[%rd12], %f49;
	sub.f32 	%f50, %f44, %f49;
	add.f32 	%f51, %f48, %f50;
	add.s64 	%rd13, %rd12, %rd7;
	ld.global.f32 	%f52, [%rd13];
	add.f32 	%f53, %f51, %f52;
	add.f32 	%f54, %f49, %f53;
	st.global.f32 	[%rd13], %f54;
	sub.f32 	%f55, %f49, %f54;
	add.f32 	%f56, %f53, %f55;
	add.s64 	%rd14, %rd13, %rd7;
	ld.global.f32 	%f57, [%rd14];
	add.f32 	%f58, %f56, %f57;
	add.f32 	%f59, %f54, %f58;
	st.global.f32 	[%rd14], %f59;
	sub.f32 	%f60, %f54, %f59;
	add.f32 	%f61, %f58, %f60;
	add.s64 	%rd15, %rd14, %rd7;
	ld.global.f32 	%f62, [%rd15];
	add.f32 	%f63, %f61, %f62;
	add.f32 	%f64, %f59, %f63;
	st.global.f32 	[%rd15], %f64;
	sub.f32 	%f65, %f59, %f64;
	add.f32 	%f66, %f63, %f65;
	add.s64 	%rd16, %rd15, %rd7;
	ld.global.f32 	%f67, [%rd16];
	add.f32 	%f68, %f66, %f67;
	add.f32 	%f69, %f64, %f68;
	st.global.f32 	[%rd16], %f69;
	sub.f32 	%f70, %f64, %f69;
	add.f32 	%f71, %f68, %f70;
	add.s64 	%rd17, %rd16, %rd7;
	ld.global.f32 	%f72, [%rd17];
	add.f32 	%f73, %f71, %f72;
	add.f32 	%f74, %f69, %f73;
	st.global.f32 	[%rd17], %f74;
	sub.f32 	%f75, %f69, %f74;
	add.f32 	%f76, %f73, %f75;
	add.s64 	%rd18, %rd17, %rd7;
	ld.global.f32 	%f77, [%rd18];
	add.f32 	%f78, %f76, %f77;
	add.f32 	%f79, %f74, %f78;
	st.global.f32 	[%rd18], %f79;
	sub.f32 	%f80, %f74, %f79;
	add.f32 	%f81, %f78, %f80;
	add.s64 	%rd19, %rd18, %rd7;
	ld.global.f32 	%f82, [%rd19];
	add.f32 	%f83, %f81, %f82;
	add.f32 	%f84, %f79, %f83;
	st.global.f32 	[%rd19], %f84;
	sub.f32 	%f85, %f79, %f84;
	add.f32 	%f86, %f83, %f85;
	add.s64 	%rd20, %rd19, %rd7;
	ld.global.f32 	%f87, [%rd20];
	add.f32 	%f88, %f86, %f87;
	add.f32 	%f89, %f84, %f88;
	st.global.f32 	[%rd20], %f89;
	sub.f32 	%f90, %f84, %f89;
	add.f32 	%f91, %f88, %f90;
	add.s64 	%rd21, %rd20, %rd7;
	ld.global.f32 	%f92, [%rd21];
	add.f32 	%f93, %f91, %f92;
	add.f32 	%f94, %f89, %f93;
	st.global.f32 	[%rd21], %f94;
	sub.f32 	%f95, %f89, %f94;
	add.f32 	%f96, %f93, %f95;
	add.s64 	%rd22, %rd21, %rd7;
	ld.global.f32 	%f97, [%rd22];
	add.f32 	%f98, %f96, %f97;
	add.f32 	%f164, %f94, %f98;
	st.global.f32 	[%rd22], %f164;
	sub.f32 	%f99, %f94, %f164;
	add.f32 	%f163, %f98, %f99;
	add.s32 	%r39, %r39, 16;
	add.s32 	%r38, %r38, 16;
	add.s32 	%r37, %r37, %r4;
	setp.ne.s32 	%p3, %r39, 0;
	@%p3 bra 	$L__BB1_3;
	add.s32 	%r41, %r38, 1;
$L__BB1_5:
	setp.eq.s32 	%p4, %r2, 0;
	@%p4 bra 	$L__BB1_14;
	and.b32  	%r13, %r1, 7;
	setp.lt.u32 	%p5, %r2, 8;
	@%p5 bra 	$L__BB1_8;
	mul.lo.s32 	%r35, %r41, %r26;
	mul.wide.s32 	%rd23, %r35, 4;
	add.s64 	%rd24, %rd2, %rd23;
	ld.global.f32 	%f100, [%rd24];
	add.f32 	%f101, %f163, %f100;
	add.f32 	%f102, %f164, %f101;
	st.global.f32 	[%rd24], %f102;
	sub.f32 	%f103, %f164, %f102;
	add.f32 	%f104, %f101, %f103;
	mul.wide.s32 	%rd25, %r26, 4;
	add.s64 	%rd26, %rd24, %rd25;
	ld.global.f32 	%f105, [%rd26];
	add.f32 	%f106, %f104, %f105;
	add.f32 	%f107, %f102, %f106;
	st.global.f32 	[%rd26], %f107;
	sub.f32 	%f108, %f102, %f107;
	add.f32 	%f109, %f106, %f108;
	add.s64 	%rd27, %rd26, %rd25;
	ld.global.f32 	%f110, [%rd27];
	add.f32 	%f111, %f109, %f110;
	add.f32 	%f112, %f107, %f111;
	st.global.f32 	[%rd27], %f112;
	sub.f32 	%f113, %f107, %f112;
	add.f32 	%f114, %f111, %f113;
	add.s64 	%rd28, %rd27, %rd25;
	ld.global.f32 	%f115, [%rd28];
	add.f32 	%f116, %f114, %f115;
	add.f32 	%f117, %f112, %f116;
	st.global.f32 	[%rd28], %f117;
	sub.f32 	%f118, %f112, %f117;
	add.f32 	%f119, %f116, %f118;
	add.s64 	%rd29, %rd28, %rd25;
	ld.global.f32 	%f120, [%rd29];
	add.f32 	%f121, %f119, %f120;
	add.f32 	%f122, %f117, %f121;
	st.global.f32 	[%rd29], %f122;
	sub.f32 	%f123, %f117, %f122;
	add.f32 	%f124, %f121, %f123;
	add.s64 	%rd30, %rd29, %rd25;
	ld.global.f32 	%f125, [%rd30];
	add.f32 	%f126, %f124, %f125;
	add.f32 	%f127, %f122, %f126;
	st.global.f32 	[%rd30], %f127;
	sub.f32 	%f128, %f122, %f127;
	add.f32 	%f129, %f126, %f128;
	add.s64 	%rd31, %rd30, %rd25;
	ld.global.f32 	%f130, [%rd31];
	add.f32 	%f131, %f129, %f130;
	add.f32 	%f132, %f127, %f131;
	st.global.f32 	[%rd31], %f132;
	sub.f32 	%f133, %f127, %f132;
	add.f32 	%f134, %f131, %f133;
	add.s64 	%rd32, %rd31, %rd25;
	ld.global.f32 	%f135, [%rd32];
	add.f32 	%f136, %f134, %f135;
	add.f32 	%f164, %f132, %f136;
	st.global.f32 	[%rd32], %f164;
	sub.f32 	%f137, %f132, %f164;
	add.f32 	%f163, %f136, %f137;
	add.s32 	%r41, %r41, 8;
$L__BB1_8:
	setp.eq.s32 	%p6, %r13, 0;
	@%p6 bra 	$L__BB1_14;
	and.b32  	%r16, %r1, 3;
	setp.lt.u32 	%p7, %r13, 4;
	@%p7 bra 	$L__BB1_11;
	mul.lo.s32 	%r36, %r41, %r26;
	mul.wide.s32 	%rd33, %r36, 4;
	add.s64 	%rd34, %rd2, %rd33;
	ld.global.f32 	%f138, [%rd34];
	add.f32 	%f139, %f163, %f138;
	add.f32 	%f140, %f164, %f139;
	st.global.f32 	[%rd34], %f140;
	sub.f32 	%f141, %f164, %f140;
	add.f32 	%f142, %f139, %f141;
	mul.wide.s32 	%rd35, %r26, 4;
	add.s64 	%rd36, %rd34, %rd35;
	ld.global.f32 	%f143, [%rd36];
	add.f32 	%f144, %f142, %f143;
	add.f32 	%f145, %f140, %f144;
	st.global.f32 	[%rd36], %f145;
	sub.f32 	%f146, %f140, %f145;
	add.f32 	%f147, %f144, %f146;
	add.s64 	%rd37, %rd36, %rd35;
	ld.global.f32 	%f148, [%rd37];
	add.f32 	%f149, %f147, %f148;
	add.f32 	%f150, %f145, %f149;
	st.global.f32 	[%rd37], %f150;
	sub.f32 	%f151, %f145, %f150;
	add.f32 	%f152, %f149, %f151;
	add.s64 	%rd38, %rd37, %rd35;
	ld.global.f32 	%f153, [%rd38];
	add.f32 	%f154, %f152, %f153;
	add.f32 	%f164, %f150, %f154;
	st.global.f32 	[%rd38], %f164;
	sub.f32 	%f155, %f150, %f164;
	add.f32 	%f163, %f154, %f155;
	add.s32 	%r41, %r41, 4;
$L__BB1_11:
	setp.eq.s32 	%p8, %r16, 0;
	@%p8 bra 	$L__BB1_14;
	mul.lo.s32 	%r44, %r41, %r26;
	neg.s32 	%r43, %r16;
$L__BB1_13:
	.pragma "nounroll";
	mul.wide.s32 	%rd39, %r44, 4;
	add.s64 	%rd40, %rd2, %rd39;
	ld.global.f32 	%f156, [%rd40];
	add.f32 	%f157, %f163, %f156;
	add.f32 	%f18, %f164, %f157;
	st.global.f32 	[%rd40], %f18;
	sub.f32 	%f158, %f164, %f18;
	add.f32 	%f163, %f157, %f158;
	add.s32 	%r44, %r44, %r26;
	add.s32 	%r43, %r43, 1;
	setp.ne.s32 	%p9, %r43, 0;
	mov.f32 	%f164, %f18;
	@%p9 bra 	$L__BB1_13;
$L__BB1_14:
	ret;

}
	// .globl	_Z15row_cuda_bvp_1bPfii
.visible .entry _Z15row_cuda_bvp_1bPfii(
	.param .u64 .ptr .align 1 _Z15row_cuda_bvp_1bPfii_param_0,
	.param .u32 _Z15row_cuda_bvp_1bPfii_param_1,
	.param .u32 _Z15row_cuda_bvp_1bPfii_param_2
)
{
	.reg .pred 	%p<10>;
	.reg .b32 	%r<45>;
	.reg .b32 	%f<67>;
	.reg .b64 	%rd<19>;

	ld.param.u64 	%rd2, [_Z15row_cuda_bvp_1bPfii_param_0];
	ld.param.u32 	%r29, [_Z15row_cuda_bvp_1bPfii_param_1];
	ld.param.u32 	%r28, [_Z15row_cuda_bvp_1bPfii_param_2];
	cvta.to.global.u64 	%rd1, %rd2;
	add.s32 	%r30, %r29, -1;
	mul.lo.s32 	%r40, %r30, %r28;
	add.s32 	%r39, %r40, 1;
	mul.lo.s32 	%r31, %r29, %r28;
	setp.ge.s32 	%p1, %r39, %r31;
	@%p1 bra 	$L__BB2_14;
	add.s32 	%r3, %r28, -1;
	add.s32 	%r32, %r28, -2;
	and.b32  	%r4, %r3, 15;
	setp.lt.u32 	%p2, %r32, 15;
	@%p2 bra 	$L__BB2_5;
	mul.wide.s32 	%rd3, %r40, 4;
	add.s64 	%rd4, %rd1, %rd3;
	ld.global.f32 	%f65, [%rd4];
	and.b32  	%r33, %r3, -16;
	neg.s32 	%r35, %r33;
$L__BB2_3:
	.pragma "nounroll";
	add.s32 	%r34, %r40, 1;
	mul.wide.s32 	%rd5, %r34, 4;
	add.s64 	%rd6, %rd1, %rd5;
	ld.global.f32 	%f7, [%rd6];
	add.f32 	%f8, %f65, %f7;
	st.global.f32 	[%rd6], %f8;
	ld.global.f32 	%f9, [%rd6+4];
	add.f32 	%f10, %f8, %f9;
	st.global.f32 	[%rd6+4], %f10;
	ld.global.f32 	%f11, [%rd6+8];
	add.f32 	%f12, %f10, %f11;
	st.global.f32 	[%rd6+8], %f12;
	ld.global.f32 	%f13, [%rd6+12];
	add.f32 	%f14, %f12, %f13;
	st.global.f32 	[%rd6+12], %f14;
	ld.global.f32 	%f15, [%rd6+16];
	add.f32 	%f16, %f14, %f15;
	st.global.f32 	[%rd6+16], %f16;
	ld.global.f32 	%f17, [%rd6+20];
	add.f32 	%f18, %f16, %f17;
	st.global.f32 	[%rd6+20], %f18;
	ld.global.f32 	%f19, [%rd6+24];
	add.f32 	%f20, %f18, %f19;
	st.global.f32 	[%rd6+24], %f20;
	ld.global.f32 	%f21, [%rd6+28];
	add.f32 	%f22, %f20, %f21;
	st.global.f32 	[%rd6+28], %f22;
	ld.global.f32 	%f23, [%rd6+32];
	add.f32 	%f24, %f22, %f23;
	st.global.f32 	[%rd6+32], %f24;
	ld.global.f32 	%f25, [%rd6+36];
	add.f32 	%f26, %f24, %f25;
	st.global.f32 	[%rd6+36], %f26;
	ld.global.f32 	%f27, [%rd6+40];
	add.f32 	%f28, %f26, %f27;
	st.global.f32 	[%rd6+40], %f28;
	ld.global.f32 	%f29, [%rd6+44];
	add.f32 	%f30, %f28, %f29;
	st.global.f32 	[%rd6+44], %f30;
	ld.global.f32 	%f31, [%rd6+48];
	add.f32 	%f32, %f30, %f31;
	st.global.f32 	[%rd6+48], %f32;
	ld.global.f32 	%f33, [%rd6+52];
	add.f32 	%f34, %f32, %f33;
	st.global.f32 	[%rd6+52], %f34;
	ld.global.f32 	%f35, [%rd6+56];
	add.f32 	%f36, %f34, %f35;
	st.global.f32 	[%rd6+56], %f36;
	ld.global.f32 	%f37, [%rd6+60];
	add.f32 	%f65, %f36, %f37;
	st.global.f32 	[%rd6+60], %f65;
	add.s32 	%r40, %r40, 16;
	add.s32 	%r35, %r35, 16;
	setp.ne.s32 	%p3, %r35, 0;
	@%p3 bra 	$L__BB2_3;
	add.s32 	%r39, %r40, 1;
$L__BB2_5:
	setp.eq.s32 	%p4, %r4, 0;
	@%p4 bra 	$L__BB2_14;
	and.b32  	%r13, %r3, 7;
	setp.lt.u32 	%p5, %r4, 8;
	@%p5 bra 	$L__BB2_8;
	mul.wide.s32 	%rd7, %r40, 4;
	add.s64 	%rd8, %rd1, %rd7;
	ld.global.f32 	%f38, [%rd8];
	mul.wide.s32 	%rd9, %r39, 4;
	add.s64 	%rd10, %rd1, %rd9;
	ld.global.f32 	%f39, [%rd10];
	add.f32 	%f40, %f38, %f39;
	st.global.f32 	[%rd10], %f40;
	ld.global.f32 	%f41, [%rd10+4];
	add.f32 	%f42, %f40, %f41;
	st.global.f32 	[%rd10+4], %f42;
	ld.global.f32 	%f43, [%rd10+8];
	add.f32 	%f44, %f42, %f43;
	st.global.f32 	[%rd10+8], %f44;
	ld.global.f32 	%f45, [%rd10+12];
	add.f32 	%f46, %f44, %f45;
	st.global.f32 	[%rd10+12], %f46;
	ld.global.f32 	%f47, [%rd10+16];
	add.f32 	%f48, %f46, %f47;
	st.global.f32 	[%rd10+16], %f48;
	ld.global.f32 	%f49, [%rd10+20];
	add.f32 	%f50, %f48, %f49;
	st.global.f32 	[%rd10+20], %f50;
	ld.global.f32 	%f51, [%rd10+24];
	add.f32 	%f52, %f50, %f51;
	st.global.f32 	[%rd10+24], %f52;
	add.s32 	%r40, %r39, 7;
	ld.global.f32 	%f53, [%rd10+28];
	add.f32 	%f54, %f52, %f53;
	st.global.f32 	[%rd10+28], %f54;
	add.s32 	%r39, %r39, 8;
$L__BB2_8:
	setp.eq.s32 	%p6, %r13, 0;
	@%p6 bra 	$L__BB2_14;
	and.b32  	%r18, %r3, 3;
	setp.lt.u32 	%p7, %r13, 4;
	@%p7 bra 	$L__BB2_11;
	mul.wide.s32 	%rd11, %r40, 4;
	add.s64 	%rd12, %rd1, %rd11;
	ld.global.f32 	%f55, [%rd12];
	mul.wide.s32 	%rd13, %r39, 4;
	add.s64 	%rd14, %rd1, %rd13;
	ld.global.f32 	%f56, [%rd14];
	add.f32 	%f57, %f55, %f56;
	st.global.f32 	[%rd14], %f57;
	ld.global.f32 	%f58, [%rd14+4];
	add.f32 	%f59, %f57, %f58;
	st.global.f32 	[%rd14+4], %f59;
	ld.global.f32 	%f60, [%rd14+8];
	add.f32 	%f61, %f59, %f60;
	st.global.f32 	[%rd14+8], %f61;
	add.s32 	%r40, %r39, 3;
	ld.global.f32 	%f62, [%rd14+12];
	add.f32 	%f63, %f61, %f62;
	st.global.f32 	[%rd14+12], %f63;
	add.s32 	%r39, %r39, 4;
$L__BB2_11:
	setp.eq.s32 	%p8, %r18, 0;
	@%p8 bra 	$L__BB2_14;
	mul.wide.s32 	%rd15, %r40, 4;
	add.s64 	%rd16, %rd1, %rd15;
	ld.global.f32 	%f66, [%rd16];
	neg.s32 	%r43, %r18;
$L__BB2_13:
	.pragma "nounroll";
	mul.wide.s32 	%rd17, %r39, 4;
	add.s64 	%rd18, %rd1, %rd17;
	ld.global.f32 	%f64, [%rd18];
	add.f32 	%f66, %f66, %f64;
	st.global.f32 	[%rd18], %f66;
	add.s32 	%r39, %r39, 1;
	add.s32 	%r43, %r43, 1;
	setp.ne.s32 	%p9, %r43, 0;
	@%p9 bra 	$L__BB2_13;
$L__BB2_14:
	ret;

}
	// .globl	_Z17row_cuda_bvp_1c2aPfii
.visible .entry _Z17row_cuda_bvp_1c2aPfii(
	.param .u64 .ptr .align 1 _Z17row_cuda_bvp_1c2aPfii_param_0,
	.param .u32 _Z17row_cuda_bvp_1c2aPfii_param_1,
	.param .u32 _Z17row_cuda_bvp_1c2aPfii_param_2
)
{
	.reg .pred 	%p<20>;
	.reg .b32 	%r<178>;
	.reg .b32 	%f<228>;
	.reg .b64 	%rd<101>;

	ld.param.u64 	%rd2, [_Z17row_cuda_bvp_1c2aPfii_param_0];
	ld.param.u32 	%r172, [_Z17row_cuda_bvp_1c2aPfii_param_1];
	ld.param.u32 	%r96, [_Z17row_cuda_bvp_1c2aPfii_param_2];
	cvta.to.global.u64 	%rd1, %rd2;
	mov.u32 	%r97, %ctaid.x;
	mov.u32 	%r98, %ntid.x;
	mov.u32 	%r99, %tid.x;
	mad.lo.s32 	%r1, %r97, %r98, %r99;
	setp.lt.s32 	%p1, %r1, 1;
	@%p1 bra 	$L__BB3_14;
	add.s32 	%r2, %r172, -1;
	mad.lo.s32 	%r100, %r2, %r96, %r1;
	add.s32 	%r101, %r100, -1;
	mul.wide.s32 	%rd3, %r101, 4;
	add.s64 	%rd4, %rd1, %rd3;
	ld.global.f32 	%f1, [%rd4];
	setp.lt.s32 	%p2, %r172, 2;
	@%p2 bra 	$L__BB3_14;
	add.s32 	%r103, %r172, -2;
	and.b32  	%r3, %r2, 15;
	setp.lt.u32 	%p3, %r103, 15;
	mov.b32 	%r151, 0;
	@%p3 bra 	$L__BB3_5;
	and.b32  	%r151, %r2, -16;
	neg.s32 	%r149, %r151;
	shl.b32 	%r6, %r96, 4;
	mul.wide.s32 	%rd7, %r96, 4;
	mov.u32 	%r148, %r1;
$L__BB3_4:
	.pragma "nounroll";
	mul.wide.s32 	%rd5, %r148, 4;
	add.s64 	%rd6, %rd1, %rd5;
	ld.global.f32 	%f21, [%rd6];
	add.f32 	%f22, %f1, %f21;
	st.global.f32 	[%rd6], %f22;
	add.s64 	%rd8, %rd6, %rd7;
	ld.global.f32 	%f23, [%rd8];
	add.f32 	%f24, %f1, %f23;
	st.global.f32 	[%rd8], %f24;
	add.s64 	%rd9, %rd8, %rd7;
	ld.global.f32 	%f25, [%rd9];
	add.f32 	%f26, %f1, %f25;
	st.global.f32 	[%rd9], %f26;
	add.s64 	%rd10, %rd9, %rd7;
	ld.global.f32 	%f27, [%rd10];
	add.f32 	%f28, %f1, %f27;
	st.global.f32 	[%rd10], %f28;
	add.s64 	%rd11, %rd10, %rd7;
	ld.global.f32 	%f29, [%rd11];
	add.f32 	%f30, %f1, %f29;
	st.global.f32 	[%rd11], %f30;
	add.s64 	%rd12, %rd11, %rd7;
	ld.global.f32 	%f31, [%rd12];
	add.f32 	%f32, %f1, %f31;
	st.global.f32 	[%rd12], %f32;
	add.s64 	%rd13, %rd12, %rd7;
	ld.global.f32 	%f33, [%rd13];
	add.f32 	%f34, %f1, %f33;
	st.global.f32 	[%rd13], %f34;
	add.s64 	%rd14, %rd13, %rd7;
	ld.global.f32 	%f35, [%rd14];
	add.f32 	%f36, %f1, %f35;
	st.global.f32 	[%rd14], %f36;
	add.s64 	%rd15, %rd14, %rd7;
	ld.global.f32 	%f37, [%rd15];
	add.f32 	%f38, %f1, %f37;
	st.global.f32 	[%rd15], %f38;
	add.s64 	%rd16, %rd15, %rd7;
	ld.global.f32 	%f39, [%rd16];
	add.f32 	%f40, %f1, %f39;
	st.global.f32 	[%rd16], %f40;
	add.s64 	%rd17, %rd16, %rd7;
	ld.global.f32 	%f41, [%rd17];
	add.f32 	%f42, %f1, %f41;
	st.global.f32 	[%rd17], %f42;
	add.s64 	%rd18, %rd17, %rd7;
	ld.global.f32 	%f43, [%rd18];
	add.f32 	%f44, %f1, %f43;
	st.global.f32 	[%rd18], %f44;
	add.s64 	%rd19, %rd18, %rd7;
	ld.global.f32 	%f45, [%rd19];
	add.f32 	%f46, %f1, %f45;
	st.global.f32 	[%rd19], %f46;
	add.s64 	%rd20, %rd19, %rd7;
	ld.global.f32 	%f47, [%rd20];
	add.f32 	%f48, %f1, %f47;
	st.global.f32 	[%rd20], %f48;
	add.s64 	%rd21, %rd20, %rd7;
	ld.global.f32 	%f49, [%rd21];
	add.f32 	%f50, %f1, %f49;
	st.global.f32 	[%rd21], %f50;
	add.s64 	%rd22, %rd21, %rd7;
	ld.global.f32 	%f51, [%rd22];
	add.f32 	%f52, %f1, %f51;
	st.global.f32 	[%rd22], %f52;
	add.s32 	%r149, %r149, 16;
	add.s32 	%r148, %r148, %r6;
	setp.ne.s32 	%p4, %r149, 0;
	@%p4 bra 	$L__BB3_4;
$L__BB3_5:
	setp.eq.s32 	%p5, %r3, 0;
	@%p5 bra 	$L__BB3_14;
	and.b32  	%r12, %r2, 7;
	setp.lt.u32 	%p6, %r3, 8;
	@%p6 bra 	$L__BB3_8;
	mad.lo.s32 	%r104, %r151, %r96, %r1;
	mul.wide.s32 	%rd23, %r104, 4;
	add.s64 	%rd24, %rd1, %rd23;
	ld.global.f32 	%f53, [%rd24];
	add.f32 	%f54, %f1, %f53;
	st.global.f32 	[%rd24], %f54;
	mul.wide.s32 	%rd25, %r96, 4;
	add.s64 	%rd26, %rd24, %rd25;
	ld.global.f32 	%f55, [%rd26];
	add.f32 	%f56, %f1, %f55;
	st.global.f32 	[%rd26], %f56;
	add.s64 	%rd27, %rd26, %rd25;
	ld.global.f32 	%f57, [%rd27];
	add.f32 	%f58, %f1, %f57;
	st.global.f32 	[%rd27], %f58;
	add.s64 	%rd28, %rd27, %rd25;
	ld.global.f32 	%f59, [%rd28];
	add.f32 	%f60, %f1, %f59;
	st.global.f32 	[%rd28], %f60;
	add.s64 	%rd29, %rd28, %rd25;
	ld.global.f32 	%f61, [%rd29];
	add.f32 	%f62, %f1, %f61;
	st.global.f32 	[%rd29], %f62;
	add.s64 	%rd30, %rd29, %rd25;
	ld.global.f32 	%f63, [%rd30];
	add.f32 	%f64, %f1, %f63;
	st.global.f32 	[%rd30], %f64;
	add.s64 	%rd31, %rd30, %rd25;
	ld.global.f32 	%f65, [%rd31];
	add.f32 	%f66, %f1, %f65;
	st.global.f32 	[%rd31], %f66;
	add.s64 	%rd32, %rd31, %rd25;
	ld.global.f32 	%f67, [%rd32];
	add.f32 	%f68, %f1, %f67;
	st.global.f32 	[%rd32], %f68;
	add.s32 	%r151, %r151, 8;
$L__BB3_8:
	setp.eq.s32 	%p7, %r12, 0;
	@%p7 bra 	$L__BB3_14;
	and.b32  	%r15, %r2, 3;
	setp.lt.u32 	%p8, %r12, 4;
	@%p8 bra 	$L__BB3_11;
	mad.lo.s32 	%r105, %r151, %r96, %r1;
	mul.wide.s32 	%rd33, %r105, 4;
	add.s64 	%rd34, %rd1, %rd33;
	ld.global.f32 	%f69, [%rd34];
	add.f32 	%f70, %f1, %f69;
	st.global.f32 	[%rd34], %f70;
	mul.wide.s32 	%rd35, %r96, 4;
	add.s64 	%rd36, %rd34, %rd35;
	ld.global.f32 	%f71, [%rd36];
	add.f32 	%f72, %f1, %f71;
	st.global.f32 	[%rd36], %f72;
	add.s64 	%rd37, %rd36, %rd35;
	ld.global.f32 	%f73, [%rd37];
	add.f32 	%f74, %f1, %f73;
	st.global.f32 	[%rd37], %f74;
	add.s64 	%rd38, %rd37, %rd35;
	ld.global.f32 	%f75, [%rd38];
	add.f32 	%f76, %f1, %f75;
	st.global.f32 	[%rd38], %f76;
	add.s32 	%r151, %r151, 4;
$L__BB3_11:
	setp.eq.s32 	%p9, %r15, 0;
	@%p9 bra 	$L__BB3_14;
	mad.lo.s32 	%r154, %r151, %r96, %r1;
	neg.s32 	%r153, %r15;
$L__BB3_13:
	.pragma "nounroll";
	mul.wide.s32 	%rd39, %r154, 4;
	add.s64 	%rd40, %rd1, %rd39;
	ld.global.f32 	%f77, [%rd40];
	add.f32 	%f78, %f1, %f77;
	st.global.f32 	[%rd40], %f78;
	add.s32 	%r154, %r154, %r96;
	add.s32 	%r153, %r153, 1;
	setp.ne.s32 	%p10, %r153, 0;
	@%p10 bra 	$L__BB3_13;
$L__BB3_14:
	setp.lt.s32 	%p11, %r172, 2;
	@%p11 bra 	$L__BB3_28;
	add.s32 	%r174, %r172, -2;
	sub.s32 	%r106, %r1, %r96;
	mad.lo.s32 	%r107, %r96, %r172, %r106;
	mul.wide.s32 	%rd41, %r107, 4;
	add.s64 	%rd42, %rd1, %rd41;
	ld.global.f32 	%f223, [%rd42];
	add.s32 	%r25, %r172, -1;
	and.b32  	%r26, %r25, 15;
	setp.lt.u32 	%p12, %r174, 15;
	mov.f32 	%f222, 0f00000000;
	@%p12 bra 	$L__BB3_19;
	add.s32 	%r108, %r172, -3;
	mad.lo.s32 	%r171, %r96, %r108, %r1;
	shl.b32 	%r28, %r96, 4;
	add.s32 	%r109, %r172, -4;
	mad.lo.s32 	%r170, %r96, %r109, %r1;
	add.s32 	%r110, %r172, -5;
	mad.lo.s32 	%r169, %r96, %r110, %r1;
	add.s32 	%r111, %r172, -6;
	mad.lo.s32 	%r168, %r96, %r111, %r1;
	add.s32 	%r112, %r172, -7;
	mad.lo.s32 	%r167, %r96, %r112, %r1;
	add.s32 	%r113, %r172, -8;
	mad.lo.s32 	%r166, %r96, %r113, %r1;
	add.s32 	%r114, %r172, -9;
	mad.lo.s32 	%r165, %r96, %r114, %r1;
	add.s32 	%r115, %r172, -10;
	mad.lo.s32 	%r164, %r96, %r115, %r1;
	add.s32 	%r116, %r172, -11;
	mad.lo.s32 	%r163, %r96, %r116, %r1;
	add.s32 	%r117, %r172, -12;
	mad.lo.s32 	%r162, %r96, %r117, %r1;
	add.s32 	%r118, %r172, -13;
	mad.lo.s32 	%r161, %r96, %r118, %r1;
	add.s32 	%r119, %r172, -14;
	mad.lo.s32 	%r160, %r96, %r119, %r1;
	add.s32 	%r120, %r172, -15;
	mad.lo.s32 	%r159, %r96, %r120, %r1;
	add.s32 	%r121, %r172, -16;
	mad.lo.s32 	%r158, %r96, %r121, %r1;
	add.s32 	%r122, %r172, -17;
	mad.lo.s32 	%r157, %r96, %r122, %r1;
	mad.lo.s32 	%r156, %r96, %r174, %r1;
	and.b32  	%r123, %r25, -16;
	neg.s32 	%r155, %r123;
	mov.f32 	%f222, 0f00000000;
$L__BB3_17:
	.pragma "nounroll";
	mul.wide.s32 	%rd43, %r156, 4;
	add.s64 	%rd44, %rd1, %rd43;
	ld.global.f32 	%f81, [%rd44];
	add.f32 	%f82, %f222, %f81;
	add.f32 	%f83, %f223, %f82;
	st.global.f32 	[%rd44], %f83;
	sub.f32 	%f84, %f223, %f83;
	add.f32 	%f85, %f82, %f84;
	mul.wide.s32 	%rd45, %r171, 4;
	add.s64 	%rd46, %rd1, %rd45;
	ld.global.f32 	%f86, [%rd46];
	add.f32 	%f87, %f85, %f86;
	add.f32 	%f88, %f83, %f87;
	st.global.f32 	[%rd46], %f88;
	sub.f32 	%f89, %f83, %f88;
	add.f32 	%f90, %f87, %f89;
	mul.wide.s32 	%rd47, %r170, 4;
	add.s64 	%rd48, %rd1, %rd47;
	ld.global.f32 	%f91, [%rd48];
	add.f32 	%f92, %f90, %f91;
	add.f32 	%f93, %f88, %f92;
	st.global.f32 	[%rd48], %f93;
	sub.f32 	%f94, %f88, %f93;
	add.f32 	%f95, %f92, %f94;
	mul.wide.s32 	%rd49, %r169, 4;
	add.s64 	%rd50, %rd1, %rd49;
	ld.global.f32 	%f96, [%rd50];
	add.f32 	%f97, %f95, %f96;
	add.f32 	%f98, %f93, %f97;
	st.global.f32 	[%rd50], %f98;
	sub.f32 	%f99, %f93, %f98;
	add.f32 	%f100, %f97, %f99;
	mul.wide.s32 	%rd51, %r168, 4;
	add.s64 	%rd52, %rd1, %rd51;
	ld.global.f32 	%f101, [%rd52];
	add.f32 	%f102, %f100, %f101;
	add.f32 	%f103, %f98, %f102;
	st.global.f32 	[%rd52], %f103;
	sub.f32 	%f104, %f98, %f103;
	add.f32 	%f105, %f102, %f104;
	mul.wide.s32 	%rd53, %r167, 4;
	add.s64 	%rd54, %rd1, %rd53;
	ld.global.f32 	%f106, [%rd54];
	add.f32 	%f107, %f105, %f106;
	add.f32 	%f108, %f103, %f107;
	st.global.f32 	[%rd54], %f108;
	sub.f32 	%f109, %f103, %f108;
	add.f32 	%f110, %f107, %f109;
	mul.wide.s32 	%rd55, %r166, 4;
	add.s64 	%rd56, %rd1, %rd55;
	ld.global.f32 	%f111, [%rd56];
	add.f32 	%f112, %f110, %f111;
	add.f32 	%f113, %f108, %f112;
	st.global.f32 	[%rd56], %f113;
	sub.f32 	%f114, %f108, %f113;
	add.f32 	%f115, %f112, %f114;
	mul.wide.s32 	%rd57, %r165, 4;
	add.s64 	%rd58, %rd1, %rd57;
	ld.global.f32 	%f116, [%rd58];
	add.f32 	%f117, %f115, %f116;
	add.f32 	%f118, %f113, %f117;
	st.global.f32 	[%rd58], %f118;
	sub.f32 	%f119, %f113, %f118;
	add.f32 	%f120, %f117, %f119;
	mul.wide.s32 	%rd59, %r164, 4;
	add.s64 	%rd60, %rd1, %rd59;
	ld.global.f32 	%f121, [%rd60];
	add.f32 	%f122, %f120, %f121;
	add.f32 	%f123, %f118, %f122;
	st.global.f32 	[%rd60], %f123;
	sub.f32 	%f124, %f118, %f123;
	add.f32 	%f125, %f122, %f124;
	mul.wide.s32 	%rd61, %r163, 4;
	add.s64 	%rd62, %rd1, %rd61;
	ld.global.f32 	%f126, [%rd62];
	add.f32 	%f127, %f125, %f126;
	add.f32 	%f128, %f123, %f127;
	st.global.f32 	[%rd62], %f128;
	sub.f32 	%f129, %f123, %f128;
	add.f32 	%f130, %f127, %f129;
	mul.wide.s32 	%rd63, %r162, 4;
	add.s64 	%rd64, %rd1, %rd63;
	ld.global.f32 	%f131, [%rd64];
	add.f32 	%f132, %f130, %f131;
	add.f32 	%f133, %f128, %f132;
	st.global.f32 	[%rd64], %f133;
	sub.f32 	%f134, %f128, %f133;
	add.f32 	%f135, %f132, %f134;
	mul.wide.s32 	%rd65, %r161, 4;
	add.s64 	%rd66, %rd1, %rd65;
	ld.global.f32 	%f136, [%rd66];
	add.f32 	%f137, %f135, %f136;
	add.f32 	%f138, %f133, %f137;
	st.global.f32 	[%rd66], %f138;
	sub.f32 	%f139, %f133, %f138;
	add.f32 	%f140, %f137, %f139;
	mul.wide.s32 	%rd67, %r160, 4;
	add.s64 	%rd68, %rd1, %rd67;
	ld.global.f32 	%f141, [%rd68];
	add.f32 	%f142, %f140, %f141;
	add.f32 	%f143, %f138, %f142;
	st.global.f32 	[%rd68], %f143;
	sub.f32 	%f144, %f138, %f143;
	add.f32 	%f145, %f142, %f144;
	mul.wide.s32 	%rd69, %r159, 4;
	add.s64 	%rd70, %rd1, %rd69;
	ld.global.f32 	%f146, [%rd70];
	add.f32 	%f147, %f145, %f146;
	add.f32 	%f148, %f143, %f147;
	st.global.f32 	[%rd70], %f148;
	sub.f32 	%f149, %f143, %f148;
	add.f32 	%f150, %f147, %f149;
	mul.wide.s32 	%rd71, %r158, 4;
	add.s64 	%rd72, %rd1, %rd71;
	ld.global.f32 	%f151, [%rd72];
	add.f32 	%f152, %f150, %f151;
	add.f32 	%f153, %f148, %f152;
	st.global.f32 	[%rd72], %f153;
	sub.f32 	%f154, %f148, %f153;
	add.f32 	%f155, %f152, %f154;
	mul.wide.s32 	%rd73, %r157, 4;
	add.s64 	%rd74, %rd1, %rd73;
	ld.global.f32 	%f156, [%rd74];
	add.f32 	%f157, %f155, %f156;
	add.f32 	%f223, %f153, %f157;
	st.global.f32 	[%rd74], %f223;
	sub.f32 	%f158, %f153, %f223;
	add.f32 	%f222, %f157, %f158;
	add.s32 	%r172, %r172, -16;
	sub.s32 	%r171, %r171, %r28;
	sub.s32 	%r170, %r170, %r28;
	sub.s32 	%r169, %r169, %r28;
	sub.s32 	%r168, %r168, %r28;
	sub.s32 	%r167, %r167, %r28;
	sub.s32 	%r166, %r166, %r28;
	sub.s32 	%r165, %r165, %r28;
	sub.s32 	%r164, %r164, %r28;
	sub.s32 	%r163, %r163, %r28;
	sub.s32 	%r162, %r162, %r28;
	sub.s32 	%r161, %r161, %r28;
	sub.s32 	%r160, %r160, %r28;
	sub.s32 	%r159, %r159, %r28;
	sub.s32 	%r158, %r158, %r28;
	sub.s32 	%r157, %r157, %r28;
	sub.s32 	%r156, %r156, %r28;
	add.s32 	%r155, %r155, 16;
	setp.ne.s32 	%p13, %r155, 0;
	@%p13 bra 	$L__BB3_17;
	add.s32 	%r174, %r172, -2;
$L__BB3_19:
	setp.eq.s32 	%p14, %r26, 0;
	@%p14 bra 	$L__BB3_28;
	and.b32  	%r83, %r25, 7;
	setp.lt.u32 	%p15, %r26, 8;
	@%p15 bra 	$L__BB3_22;
	mul.lo.s32 	%r124, %r174, %r96;
	add.s32 	%r125, %r124, %r1;
	mul.wide.s32 	%rd75, %r125, 4;
	add.s64 	%rd76, %rd1, %rd75;
	ld.global.f32 	%f159, [%rd76];
	add.f32 	%f160, %f222, %f159;
	add.f32 	%f161, %f223, %f160;
	st.global.f32 	[%rd76], %f161;
	sub.f32 	%f162, %f223, %f161;
	add.f32 	%f163, %f160, %f162;
	sub.s32 	%r126, %r124, %r96;
	add.s32 	%r127, %r126, %r1;
	mul.wide.s32 	%rd77, %r127, 4;
	add.s64 	%rd78, %rd1, %rd77;
	ld.global.f32 	%f164, [%rd78];
	add.f32 	%f165, %f163, %f164;
	add.f32 	%f166, %f161, %f165;
	st.global.f32 	[%rd78], %f166;
	sub.f32 	%f167, %f161, %f166;
	add.f32 	%f168, %f165, %f167;
	sub.s32 	%r128, %r126, %r96;
	add.s32 	%r129, %r128, %r1;
	mul.wide.s32 	%rd79, %r129, 4;
	add.s64 	%rd80, %rd1, %rd79;
	ld.global.f32 	%f169, [%rd80];
	add.f32 	%f170, %f168, %f169;
	add.f32 	%f171, %f166, %f170;
	st.global.f32 	[%rd80], %f171;
	sub.f32 	%f172, %f166, %f171;
	add.f32 	%f173, %f170, %f172;
	sub.s32 	%r130, %r128, %r96;
	add.s32 	%r131, %r130, %r1;
	mul.wide.s32 	%rd81, %r131, 4;
	add.s64 	%rd82, %rd1, %rd81;
	ld.global.f32 	%f174, [%rd82];
	add.f32 	%f175, %f173, %f174;
	add.f32 	%f176, %f171, %f175;
	st.global.f32 	[%rd82], %f176;
	sub.f32 	%f177, %f171, %f176;
	add.f32 	%f178, %f175, %f177;
	sub.s32 	%r132, %r130, %r96;
	add.s32 	%r133, %r132, %r1;
	mul.wide.s32 	%rd83, %r133, 4;
	add.s64 	%rd84, %rd1, %rd83;
	ld.global.f32 	%f179, [%rd84];
	add.f32 	%f180, %f178, %f179;
	add.f32 	%f181, %f176, %f180;
	st.global.f32 	[%rd84], %f181;
	sub.f32 	%f182, %f176, %f181;
	add.f32 	%f183, %f180, %f182;
	sub.s32 	%r134, %r132, %r96;
	add.s32 	%r135, %r134, %r1;
	mul.wide.s32 	%rd85, %r135, 4;
	add.s64 	%rd86, %rd1, %rd85;
	ld.global.f32 	%f184, [%rd86];
	add.f32 	%f185, %f183, %f184;
	add.f32 	%f186, %f181, %f185;
	st.global.f32 	[%rd86], %f186;
	sub.f32 	%f187, %f181, %f186;
	add.f32 	%f188, %f185, %f187;
	sub.s32 	%r136, %r134, %r96;
	add.s32 	%r137, %r136, %r1;
	mul.wide.s32 	%rd87, %r137, 4;
	add.s64 	%rd88, %rd1, %rd87;
	ld.global.f32 	%f189, [%rd88];
	add.f32 	%f190, %f188, %f189;
	add.f32 	%f191, %f186, %f190;
	st.global.f32 	[%rd88], %f191;
	sub.f32 	%f192, %f186, %f191;
	add.f32 	%f193, %f190, %f192;
	sub.s32 	%r138, %r136, %r96;
	add.s32 	%r139, %r138, %r1;
	mul.wide.s32 	%rd89, %r139, 4;
	add.s64 	%rd90, %rd1, %rd89;
	ld.global.f32 	%f194, [%rd90];
	add.f32 	%f195, %f193, %f194;
	add.f32 	%f223, %f191, %f195;
	st.global.f32 	[%rd90], %f223;
	sub.f32 	%f196, %f191, %f223;
	add.f32 	%f222, %f195, %f196;
	add.s32 	%r174, %r174, -8;
$L__BB3_22:
	setp.eq.s32 	%p16, %r83, 0;
	@%p16 bra 	$L__BB3_28;
	and.b32  	%r86, %r25, 3;
	setp.lt.u32 	%p17, %r83, 4;
	@%p17 bra 	$L__BB3_25;
	mul.lo.s32 	%r140, %r174, %r96;
	add.s32 	%r141, %r140, %r1;
	mul.wide.s32 	%rd91, %r141, 4;
	add.s64 	%rd92, %rd1, %rd91;
	ld.global.f32 	%f197, [%rd92];
	add.f32 	%f198, %f222, %f197;
	add.f32 	%f199, %f223, %f198;
	st.global.f32 	[%rd92], %f199;
	sub.f32 	%f200, %f223, %f199;
	add.f32 	%f201, %f198, %f200;
	sub.s32 	%r142, %r140, %r96;
	add.s32 	%r143, %r142, %r1;
	mul.wide.s32 	%rd93, %r143, 4;
	add.s64 	%rd94, %rd1, %rd93;
	ld.global.f32 	%f202, [%rd94];
	add.f32 	%f203, %f201, %f202;
	add.f32 	%f204, %f199, %f203;
	st.global.f32 	[%rd94], %f204;
	sub.f32 	%f205, %f199, %f204;
	add.f32 	%f206, %f203, %f205;
	sub.s32 	%r144, %r142, %r96;
	add.s32 	%r145, %r144, %r1;
	mul.wide.s32 	%rd95, %r145, 4;
	add.s64 	%rd96, %rd1, %rd95;
	ld.global.f32 	%f207, [%rd96];
	add.f32 	%f208, %f206, %f207;
	add.f32 	%f209, %f204, %f208;
	st.global.f32 	[%rd96], %f209;
	sub.f32 	%f210, %f204, %f209;
	add.f32 	%f211, %f208, %f210;
	sub.s32 	%r146, %r144, %r96;
	add.s32 	%r147, %r146, %r1;
	mul.wide.s32 	%rd97, %r147, 4;
	add.s64 	%rd98, %rd1, %rd97;
	ld.global.f32 	%f212, [%rd98];
	add.f32 	%f213, %f211, %f212;
	add.f32 	%f223, %f209, %f213;
	st.global.f32 	[%rd98], %f223;
	sub.f32 	%f214, %f209, %f223;
	add.f32 	%f222, %f213, %f214;
	add.s32 	%r174, %r174, -4;
$L__BB3_25:
	setp.eq.s32 	%p18, %r86, 0;
	@%p18 bra 	$L__BB3_28;
	mad.lo.s32 	%r177, %r174, %r96, %r1;
	neg.s32 	%r176, %r86;
$L__BB3_27:
	.pragma "nounroll";
	mul.wide.s32 	%rd99, %r177, 4;
	add.s64 	%rd100, %rd1, %rd99;
	ld.global.f32 	%f215, [%rd100];
	add.f32 	%f216, %f222, %f215;
	add.f32 	%f19, %f223, %f216;
	st.global.f32 	[%rd100], %f19;
	sub.f32 	%f217, %f223, %f19;
	add.f32 	%f222, %f216, %f217;
	sub.s32 	%r177, %r177, %r96;
	add.s32 	%r176, %r176, 1;
	setp.ne.s32 	%p19, %r176, 0;
	mov.f32 	%f223, %f19;
	@%p19 bra 	$L__BB3_27;
$L__BB3_28:
	ret;

}
	// .globl	_Z15row_cuda_bvp_2bPfii
.visible .entry _Z15row_cuda_bvp_2bPfii(
	.param .u64 .ptr .align 1 _Z15row_cuda_bvp_2bPfii_param_0,
	.param .u32 _Z15row_cuda_bvp_2bPfii_param_1,
	.param .u32 _Z15row_cuda_bvp_2bPfii_param_2
)
{
	.reg .pred 	%p<10>;
	.reg .b32 	%r<57>;
	.reg .b32 	%f<65>;
	.reg .b64 	%rd<63>;

	ld.param.u64 	%rd2, [_Z15row_cuda_bvp_2bPfii_param_0];
	ld.param.u32 	%r23, [_Z15row_cuda_bvp_2bPfii_param_2];
	cvta.to.global.u64 	%rd1, %rd2;
	setp.lt.s32 	%p1, %r23, 2;
	@%p1 bra 	$L__BB4_14;
	add.s32 	%r53, %r23, -2;
	add.s32 	%r2, %r23, -1;
	and.b32  	%r3, %r2, 15;
	setp.lt.u32 	%p2, %r53, 15;
	@%p2 bra 	$L__BB4_5;
	mul.wide.u32 	%rd3, %r2, 4;
	add.s64 	%rd4, %rd1, %rd3;
	ld.global.f32 	%f64, [%rd4];
	add.s32 	%r51, %r23, -8;
	and.b32  	%r24, %r2, -16;
	neg.s32 	%r50, %r24;
$L__BB4_3:
	.pragma "nounroll";
	add.s32 	%r25, %r51, 6;
	mul.wide.u32 	%rd5, %r25, 4;
	add.s64 	%rd6, %rd1, %rd5;
	ld.global.f32 	%f4, [%rd6];
	add.f32 	%f5, %f64, %f4;
	st.global.f32 	[%rd6], %f5;
	add.s32 	%r26, %r51, 5;
	mul.wide.u32 	%rd7, %r26, 4;
	add.s64 	%rd8, %rd1, %rd7;
	ld.global.f32 	%f6, [%rd8];
	add.f32 	%f7, %f5, %f6;
	st.global.f32 	[%rd8], %f7;
	add.s32 	%r27, %r51, 4;
	mul.wide.u32 	%rd9, %r27, 4;
	add.s64 	%rd10, %rd1, %rd9;
	ld.global.f32 	%f8, [%rd10];
	add.f32 	%f9, %f7, %f8;
	st.global.f32 	[%rd10], %f9;
	add.s32 	%r28, %r51, 3;
	mul.wide.u32 	%rd11, %r28, 4;
	add.s64 	%rd12, %rd1, %rd11;
	ld.global.f32 	%f10, [%rd12];
	add.f32 	%f11, %f9, %f10;
	st.global.f32 	[%rd12], %f11;
	add.s32 	%r29, %r51, 2;
	mul.wide.u32 	%rd13, %r29, 4;
	add.s64 	%rd14, %rd1, %rd13;
	ld.global.f32 	%f12, [%rd14];
	add.f32 	%f13, %f11, %f12;
	st.global.f32 	[%rd14], %f13;
	add.s32 	%r30, %r51, 1;
	mul.wide.u32 	%rd15, %r30, 4;
	add.s64 	%rd16, %rd1, %rd15;
	ld.global.f32 	%f14, [%rd16];
	add.f32 	%f15, %f13, %f14;
	st.global.f32 	[%rd16], %f15;
	add.s32 	%r31, %r51, -9;
	mul.wide.u32 	%rd17, %r51, 4;
	add.s64 	%rd18, %rd1, %rd17;
	ld.global.f32 	%f16, [%rd18];
	add.f32 	%f17, %f15, %f16;
	st.global.f32 	[%rd18], %f17;
	add.s32 	%r32, %r51, -1;
	mul.wide.u32 	%rd19, %r32, 4;
	add.s64 	%rd20, %rd1, %rd19;
	ld.global.f32 	%f18, [%rd20];
	add.f32 	%f19, %f17, %f18;
	st.global.f32 	[%rd20], %f19;
	add.s32 	%r33, %r51, -2;
	mul.wide.u32 	%rd21, %r33, 4;
	add.s64 	%rd22, %rd1, %rd21;
	ld.global.f32 	%f20, [%rd22];
	add.f32 	%f21, %f19, %f20;
	st.global.f32 	[%rd22], %f21;
	add.s32 	%r34, %r51, -3;
	mul.wide.u32 	%rd23, %r34, 4;
	add.s64 	%rd24, %rd1, %rd23;
	ld.global.f32 	%f22, [%rd24];
	add.f32 	%f23, %f21, %f22;
	st.global.f32 	[%rd24], %f23;
	add.s32 	%r35, %r51, -4;
	mul.wide.u32 	%rd25, %r35, 4;
	add.s64 	%rd26, %rd1, %rd25;
	ld.global.f32 	%f24, [%rd26];
	add.f32 	%f25, %f23, %f24;
	st.global.f32 	[%rd26], %f25;
	add.s32 	%r36, %r51, -5;
	mul.wide.u32 	%rd27, %r36, 4;
	add.s64 	%rd28, %rd1, %rd27;
	ld.global.f32 	%f26, [%rd28];
	add.f32 	%f27, %f25, %f26;
	st.global.f32 	[%rd28], %f27;
	add.s32 	%r37, %r51, -6;
	mul.wide.u32 	%rd29, %r37, 4;
	add.s64 	%rd30, %rd1, %rd29;
	ld.global.f32 	%f28, [%rd30];
	add.f32 	%f29, %f27, %f28;
	st.global.f32 	[%rd30], %f29;
	add.s32 	%r38, %r51, -7;
	mul.wide.u32 	%rd31, %r38, 4;
	add.s64 	%rd32, %rd1, %rd31;
	ld.global.f32 	%f30, [%rd32];
	add.f32 	%f31, %f29, %f30;
	st.global.f32 	[%rd32], %f31;
	add.s32 	%r39, %r51, -8;
	mul.wide.u32 	%rd33, %r39, 4;
	add.s64 	%rd34, %rd1, %rd33;
	ld.global.f32 	%f32, [%rd34];
	add.f32 	%f33, %f31, %f32;
	st.global.f32 	[%rd34], %f33;
	mul.wide.u32 	%rd35, %r31, 4;
	add.s64 	%rd36, %rd1, %rd35;
	ld.global.f32 	%f34, [%rd36];
	add.f32 	%f64, %f33, %f34;
	st.global.f32 	[%rd36], %f64;
	add.s32 	%r51, %r51, -16;
	add.s32 	%r50, %r50, 16;
	setp.ne.s32 	%p3, %r50, 0;
	@%p3 bra 	$L__BB4_3;
	add.s32 	%r53, %r51, 6;
$L__BB4_5:
	setp.eq.s32 	%p4, %r3, 0;
	@%p4 bra 	$L__BB4_14;
	and.b32  	%r12, %r2, 7;
	setp.lt.u32 	%p5, %r3, 8;
	@%p5 bra 	$L__BB4_8;
	mul.wide.u32 	%rd37, %r53, 4;
	add.s64 	%rd38, %rd1, %rd37;
	ld.global.f32 	%f35, [%rd38+4];
	ld.global.f32 	%f36, [%rd38];
	add.f32 	%f37, %f35, %f36;
	st.global.f32 	[%rd38], %f37;
	add.s32 	%r40, %r53, -1;
	mul.wide.u32 	%rd39, %r40, 4;
	add.s64 	%rd40, %rd1, %rd39;
	ld.global.f32 	%f38, [%rd40];
	add.f32 	%f39, %f37, %f38;
	st.global.f32 	[%rd40], %f39;
	add.s32 	%r41, %r53, -2;
	mul.wide.u32 	%rd41, %r41, 4;
	add.s64 	%rd42, %rd1, %rd41;
	ld.global.f32 	%f40, [%rd42];
	add.f32 	%f41, %f39, %f40;
	st.global.f32 	[%rd42], %f41;
	add.s32 	%r42, %r53, -3;
	mul.wide.u32 	%rd43, %r42, 4;
	add.s64 	%rd44, %rd1, %rd43;
	ld.global.f32 	%f42, [%rd44];
	add.f32 	%f43, %f41, %f42;
	st.global.f32 	[%rd44], %f43;
	add.s32 	%r43, %r53, -4;
	mul.wide.u32 	%rd45, %r43, 4;
	add.s64 	%rd46, %rd1, %rd45;
	ld.global.f32 	%f44, [%rd46];
	add.f32 	%f45, %f43, %f44;
	st.global.f32 	[%rd46], %f45;
	add.s32 	%r44, %r53, -5;
	mul.wide.u32 	%rd47, %r44, 4;
	add.s64 	%rd48, %rd1, %rd47;
	ld.global.f32 	%f46, [%rd48];
	add.f32 	%f47, %f45, %f46;
	st.global.f32 	[%rd48], %f47;
	add.s32 	%r45, %r53, -6;
	mul.wide.u32 	%rd49, %r45, 4;
	add.s64 	%rd50, %rd1, %rd49;
	ld.global.f32 	%f48, [%rd50];
	add.f32 	%f49, %f47, %f48;
	st.global.f32 	[%rd50], %f49;
	add.s32 	%r46, %r53, -7;
	mul.wide.u32 	%rd51, %r46, 4;
	add.s64 	%rd52, %rd1, %rd51;
	ld.global.f32 	%f50, [%rd52];
	add.f32 	%f51, %f49, %f50;
	st.global.f32 	[%rd52], %f51;
	add.s32 	%r53, %r53, -8;
$L__BB4_8:
	setp.eq.s32 	%p6, %r12, 0;
	@%p6 bra 	$L__BB4_14;
	and.b32  	%r15, %r2, 3;
	setp.lt.u32 	%p7, %r12, 4;
	@%p7 bra 	$L__BB4_11;
	mul.wide.u32 	%rd53, %r53, 4;
	add.s64 	%rd54, %rd1, %rd53;
	ld.global.f32 	%f52, [%rd54+4];
	ld.global.f32 	%f53, [%rd54];
	add.f32 	%f54, %f52, %f53;
	st.global.f32 	[%rd54], %f54;
	add.s32 	%r47, %r53, -1;
	mul.wide.u32 	%rd55, %r47, 4;
	add.s64 	%rd56, %rd1, %rd55;
	ld.global.f32 	%f55, [%rd56];
	add.f32 	%f56, %f54, %f55;
	st.global.f32 	[%rd56], %f56;
	add.s32 	%r48, %r53, -2;
	mul.wide.u32 	%rd57, %r48, 4;
	add.s64 	%rd58, %rd1, %rd57;
	ld.global.f32 	%f57, [%rd58];
	add.f32 	%f58, %f56, %f57;
	st.global.f32 	[%rd58], %f58;
	add.s32 	%r49, %r53, -3;
	mul.wide.u32 	%rd59, %r49, 4;
	add.s64 	%rd60, %rd1, %rd59;
	ld.global.f32 	%f59, [%rd60];
	add.f32 	%f60, %f58, %f59;
	st.global.f32 	[%rd60], %f60;
	add.s32 	%r53, %r53, -4;
$L__BB4_11:
	setp.eq.s32 	%p8, %r15, 0;
	@%p8 bra 	$L__BB4_14;
	neg.s32 	%r55, %r15;
$L__BB4_13:
	.pragma "nounroll";
	mul.wide.u32 	%rd61, %r53, 4;
	add.s64 	%rd62, %rd1, %rd61;
	ld.global.f32 	%f61, [%rd62+4];
	ld.global.f32 	%f62, [%rd62];
	add.f32 	%f63, %f61, %f62;
	st.global.f32 	[%rd62], %f63;
	add.s32 	%r53, %r53, -1;
	add.s32 	%r55, %r55, 1;
	setp.ne.s32 	%p9, %r55, 0;
	@%p9 bra 	$L__BB4_13;
$L__BB4_14:
	ret;

}
	// .globl	_Z15row_cuda_bvp_2cPfii
.visible .entry _Z15row_cuda_bvp_2cPfii(
	.param .u64 .ptr .align 1 _Z15row_cuda_bvp_2cPfii_param_0,
	.param .u32 _Z15row_cuda_bvp_2cPfii_param_1,
	.param .u32 _Z15row_cuda_bvp_2cPfii_param_2
)
{
	.reg .pred 	%p<11>;
	.reg .b32 	%r<46>;
	.reg .b32 	%f<60>;
	.reg .b64 	%rd<41>;

	ld.param.u64 	%rd2, [_Z15row_cuda_bvp_2cPfii_param_0];
	ld.param.u32 	%r26, [_Z15row_cuda_bvp_2cPfii_param_1];
	ld.param.u32 	%r27, [_Z15row_cuda_bvp_2cPfii_param_2];
	mov.u32 	%r28, %ctaid.x;
	mov.u32 	%r29, %ntid.x;
	mov.u32 	%r30, %tid.x;
	mad.lo.s32 	%r1, %r28, %r29, %r30;
	add.s32 	%r31, %r27, -1;
	setp.eq.s32 	%p1, %r1, %r31;
	@%p1 bra 	$L__BB5_15;
	cvta.to.global.u64 	%rd3, %rd2;
	mul.wide.s32 	%rd4, %r1, 4;
	add.s64 	%rd1, %rd3, %rd4;
	ld.global.f32 	%f1, [%rd1+4];
	setp.lt.s32 	%p2, %r26, 2;
	@%p2 bra 	$L__BB5_15;
	add.s32 	%r2, %r26, -1;
	add.s32 	%r33, %r26, -2;
	and.b32  	%r3, %r2, 15;
	setp.lt.u32 	%p3, %r33, 15;
	mov.b32 	%r42, 1;
	@%p3 bra 	$L__BB5_6;
	and.b32  	%r35, %r2, -16;
	neg.s32 	%r40, %r35;
	shl.b32 	%r5, %r27, 4;
	mov.b32 	%r39, 0;
	mul.wide.s32 	%rd7, %r27, 4;
	mov.u32 	%r38, %r27;
$L__BB5_4:
	.pragma "nounroll";
	mul.wide.s32 	%rd5, %r38, 4;
	add.s64 	%rd6, %rd1, %rd5;
	ld.global.f32 	%f2, [%rd6];
	add.f32 	%f3, %f1, %f2;
	st.global.f32 	[%rd6], %f3;
	add.s64 	%rd8, %rd6, %rd7;
	ld.global.f32 	%f4, [%rd8];
	add.f32 	%f5, %f1, %f4;
	st.global.f32 	[%rd8], %f5;
	add.s64 	%rd9, %rd8, %rd7;
	ld.global.f32 	%f6, [%rd9];
	add.f32 	%f7, %f1, %f6;
	st.global.f32 	[%rd9], %f7;
	add.s64 	%rd10, %rd9, %rd7;
	ld.global.f32 	%f8, [%rd10];
	add.f32 	%f9, %f1, %f8;
	st.global.f32 	[%rd10], %f9;
	add.s64 	%rd11, %rd10, %rd7;
	ld.global.f32 	%f10, [%rd11];
	add.f32 	%f11, %f1, %f10;
	st.global.f32 	[%rd11], %f11;
	add.s64 	%rd12, %rd11, %rd7;
	ld.global.f32 	%f12, [%rd12];
	add.f32 	%f13, %f1, %f12;
	st.global.f32 	[%rd12], %f13;
	add.s64 	%rd13, %rd12, %rd7;
	ld.global.f32 	%f14, [%rd13];
	add.f32 	%f15, %f1, %f14;
	st.global.f32 	[%rd13], %f15;
	add.s64 	%rd14, %rd13, %rd7;
	ld.global.f32 	%f16, [%rd14];
	add.f32 	%f17, %f1, %f16;
	st.global.f32 	[%rd14], %f17;
	add.s64 	%rd15, %rd14, %rd7;
	ld.global.f32 	%f18, [%rd15];
	add.f32 	%f19, %f1, %f18;
	st.global.f32 	[%rd15], %f19;
	add.s64 	%rd16, %rd15, %rd7;
	ld.global.f32 	%f20, [%rd16];
	add.f32 	%f21, %f1, %f20;
	st.global.f32 	[%rd16], %f21;
	add.s64 	%rd17, %rd16, %rd7;
	ld.global.f32 	%f22, [%rd17];
	add.f32 	%f23, %f1, %f22;
	st.global.f32 	[%rd17], %f23;
	add.s64 	%rd18, %rd17, %rd7;
	ld.global.f32 	%f24, [%rd18];
	add.f32 	%f25, %f1, %f24;
	st.global.f32 	[%rd18], %f25;
	add.s64 	%rd19, %rd18, %rd7;
	ld.global.f32 	%f26, [%rd19];
	add.f32 	%f27, %f1, %f26;
	st.global.f32 	[%rd19], %f27;
	add.s64 	%rd20, %rd19, %rd7;
	ld.global.f32 	%f28, [%rd20];
	add.f32 	%f29, %f1, %f28;
	st.global.f32 	[%rd20], %f29;
	add.s64 	%rd21, %rd20, %rd7;
	ld.global.f32 	%f30, [%rd21];
	add.f32 	%f31, %f1, %f30;
	st.global.f32 	[%rd21], %f31;
	add.s64 	%rd22, %rd21, %rd7;
	ld.global.f32 	%f32, [%rd22];
	add.f32 	%f33, %f1, %f32;
	st.global.f32 	[%rd22], %f33;
	add.s32 	%r40, %r40, 16;
	add.s32 	%r39, %r39, 16;
	add.s32 	%r38, %r38, %r5;
	setp.ne.s32 	%p4, %r40, 0;
	@%p4 bra 	$L__BB5_4;
	add.s32 	%r42, %r39, 1;
$L__BB5_6:
	setp.eq.s32 	%p5, %r3, 0;
	@%p5 bra 	$L__BB5_15;
	and.b32  	%r14, %r2, 7;
	setp.lt.u32 	%p6, %r3, 8;
	@%p6 bra 	$L__BB5_9;
	mul.lo.s32 	%r36, %r42, %r27;
	mul.wide.s32 	%rd23, %r36, 4;
	add.s64 	%rd24, %rd1, %rd23;
	ld.global.f32 	%f34, [%rd24];
	add.f32 	%f35, %f1, %f34;
	st.global.f32 	[%rd24], %f35;
	mul.wide.s32 	%rd25, %r27, 4;
	add.s64 	%rd26, %rd24, %rd25;
	ld.global.f32 	%f36, [%rd26];
	add.f32 	%f37, %f1, %f36;
	st.global.f32 	[%rd26], %f37;
	add.s64 	%rd27, %rd26, %rd25;
	ld.global.f32 	%f38, [%rd27];
	add.f32 	%f39, %f1, %f38;
	st.global.f32 	[%rd27], %f39;
	add.s64 	%rd28, %rd27, %rd25;
	ld.global.f32 	%f40, [%rd28];
	add.f32 	%f41, %f1, %f40;
	st.global.f32 	[%rd28], %f41;
	add.s64 	%rd29, %rd28, %rd25;
	ld.global.f32 	%f42, [%rd29];
	add.f32 	%f43, %f1, %f42;
	st.global.f32 	[%rd29], %f43;
	add.s64 	%rd30, %rd29, %rd25;
	ld.global.f32 	%f44, [%rd30];
	add.f32 	%f45, %f1, %f44;
	st.global.f32 	[%rd30], %f45;
	add.s64 	%rd31, %rd30, %rd25;
	ld.global.f32 	%f46, [%rd31];
	add.f32 	%f47, %f1, %f46;
	st.global.f32 	[%rd31], %f47;
	add.s64 	%rd32, %rd31, %rd25;
	ld.global.f32 	%f48, [%rd32];
	add.f32 	%f49, %f1, %f48;
	st.global.f32 	[%rd32], %f49;
	add.s32 	%r42, %r42, 8;
$L__BB5_9:
	setp.eq.s32 	%p7, %r14, 0;
	@%p7 bra 	$L__BB5_15;
	and.b32  	%r17, %r2, 3;
	setp.lt.u32 	%p8, %r14, 4;
	@%p8 bra 	$L__BB5_12;
	mul.lo.s32 	%r37, %r42, %r27;
	mul.wide.s32 	%rd33, %r37, 4;
	add.s64 	%rd34, %rd1, %rd33;
	ld.global.f32 	%f50, [%rd34];
	add.f32 	%f51, %f1, %f50;
	st.global.f32 	[%rd34], %f51;
	mul.wide.s32 	%rd35, %r27, 4;
	add.s64 	%rd36, %rd34, %rd35;
	ld.global.f32 	%f52, [%rd36];
	add.f32 	%f53, %f1, %f52;
	st.global.f32 	[%rd36], %f53;
	add.s64 	%rd37, %rd36, %rd35;
	ld.global.f32 	%f54, [%rd37];
	add.f32 	%f55, %f1, %f54;
	st.global.f32 	[%rd37], %f55;
	add.s64 	%rd38, %rd37, %rd35;
	ld.global.f32 	%f56, [%rd38];
	add.f32 	%f57, %f1, %f56;
	st.global.f32 	[%rd38], %f57;
	add.s32 	%r42, %r42, 4;
$L__BB5_12:
	setp.eq.s32 	%p9, %r17, 0;
	@%p9 bra 	$L__BB5_15;
	mul.lo.s32 	%r45, %r42, %r27;
	neg.s32 	%r44, %r17;
$L__BB5_14:
	.pragma "nounroll";
	mul.wide.s32 	%rd39, %r45, 4;
	add.s64 	%rd40, %rd1, %rd39;
	ld.global.f32 	%f58, [%rd40];
	add.f32 	%f59, %f1, %f58;
	st.global.f32 	[%rd40], %f59;
	add.s32 	%r45, %r45, %r27;
	add.s32 	%r44, %r44, 1;
	setp.ne.s32 	%p10, %r44, 0;
	@%p10 bra 	$L__BB5_14;
$L__BB5_15:
	ret;

}
	// .globl	_Z15row_to_col_cudaPfS_ii
.visible .entry _Z15row_to_col_cudaPfS_ii(
	.param .u64 .ptr .align 1 _Z15row_to_col_cudaPfS_ii_param_0,
	.param .u64 .ptr .align 1 _Z15row_to_col_cudaPfS_ii_param_1,
	.param .u32 _Z15row_to_col_cudaPfS_ii_param_2,
	.param .u32 _Z15row_to_col_cudaPfS_ii_param_3
)
{
	.reg .pred 	%p<10>;
	.reg .b32 	%r<103>;
	.reg .b32 	%f<16>;
	.reg .b64 	%rd<57>;

	ld.param.u64 	%rd3, [_Z15row_to_col_cudaPfS_ii_param_0];
	ld.param.u64 	%rd4, [_Z15row_to_col_cudaPfS_ii_param_1];
	ld.param.u32 	%r16, [_Z15row_to_col_cudaPfS_ii_param_2];
	ld.param.u32 	%r17, [_Z15row_to_col_cudaPfS_ii_param_3];
	cvta.to.global.u64 	%rd1, %rd4;
	cvta.to.global.u64 	%rd2, %rd3;
	mov.u32 	%r18, %ctaid.x;
	mov.u32 	%r19, %ntid.x;
	mov.u32 	%r20, %tid.x;
	mad.lo.s32 	%r1, %r18, %r19, %r20;
	setp.lt.s32 	%p1, %r16, 1;
	@%p1 bra 	$L__BB6_12;
	add.s32 	%r22, %r16, -1;
	and.b32  	%r2, %r16, 7;
	setp.lt.u32 	%p2, %r22, 7;
	mov.b32 	%r101, 0;
	@%p2 bra 	$L__BB6_4;
	and.b32  	%r101, %r16, 2147483640;
	neg.s32 	%r99, %r101;
	shl.b32 	%r5, %r17, 3;
	mul.wide.s32 	%rd11, %r17, 4;
	mov.u32 	%r98, %r1;
$L__BB6_3:
	.pragma "nounroll";
	div.s32 	%r23, %r98, %r16;
	mul.lo.s32 	%r24, %r23, %r16;
	sub.s32 	%r25, %r98, %r24;
	mad.lo.s32 	%r26, %r25, %r17, %r23;
	mul.wide.s32 	%rd5, %r26, 4;
	add.s64 	%rd6, %rd2, %rd5;
	ld.global.f32 	%f1, [%rd6];
	mul.wide.s32 	%rd7, %r98, 4;
	add.s64 	%rd8, %rd1, %rd7;
	st.global.f32 	[%rd8], %f1;
	add.s32 	%r27, %r17, %r98;
	div.s32 	%r28, %r27, %r16;
	mul.lo.s32 	%r29, %r28, %r16;
	sub.s32 	%r30, %r27, %r29;
	mad.lo.s32 	%r31, %r30, %r17, %r28;
	mul.wide.s32 	%rd9, %r31, 4;
	add.s64 	%rd10, %rd2, %rd9;
	ld.global.f32 	%f2, [%rd10];
	add.s64 	%rd12, %rd8, %rd11;
	st.global.f32 	[%rd12], %f2;
	add.s32 	%r32, %r17, %r27;
	div.s32 	%r33, %r32, %r16;
	mul.lo.s32 	%r34, %r33, %r16;
	sub.s32 	%r35, %r32, %r34;
	mad.lo.s32 	%r36, %r35, %r17, %r33;
	mul.wide.s32 	%rd13, %r36, 4;
	add.s64 	%rd14, %rd2, %rd13;
	ld.global.f32 	%f3, [%rd14];
	add.s64 	%rd15, %rd12, %rd11;
	st.global.f32 	[%rd15], %f3;
	add.s32 	%r37, %r17, %r32;
	div.s32 	%r38, %r37, %r16;
	mul.lo.s32 	%r39, %r38, %r16;
	sub.s32 	%r40, %r37, %r39;
	mad.lo.s32 	%r41, %r40, %r17, %r38;
	mul.wide.s32 	%rd16, %r41, 4;
	add.s64 	%rd17, %rd2, %rd16;
	ld.global.f32 	%f4, [%rd17];
	add.s64 	%rd18, %rd15, %rd11;
	st.global.f32 	[%rd18], %f4;
	add.s32 	%r42, %r17, %r37;
	div.s32 	%r43, %r42, %r16;
	mul.lo.s32 	%r44, %r43, %r16;
	sub.s32 	%r45, %r42, %r44;
	mad.lo.s32 	%r46, %r45, %r17, %r43;
	mul.wide.s32 	%rd19, %r46, 4;
	add.s64 	%rd20, %rd2, %rd19;
	ld.global.f32 	%f5, [%rd20];
	add.s64 	%rd21, %rd18, %rd11;
	st.global.f32 	[%rd21], %f5;
	add.s32 	%r47, %r17, %r42;
	div.s32 	%r48, %r47, %r16;
	mul.lo.s32 	%r49, %r48, %r16;
	sub.s32 	%r50, %r47, %r49;
	mad.lo.s32 	%r51, %r50, %r17, %r48;
	mul.wide.s32 	%rd22, %r51, 4;
	add.s64 	%rd23, %rd2, %rd22;
	ld.global.f32 	%f6, [%rd23];
	add.s64 	%rd24, %rd21, %rd11;
	st.global.f32 	[%rd24], %f6;
	add.s32 	%r52, %r17, %r47;
	div.s32 	%r53, %r52, %r16;
	mul.lo.s32 	%r54, %r53, %r16;
	sub.s32 	%r55, %r52, %r54;
	mad.lo.s32 	%r56, %r55, %r17, %r53;
	mul.wide.s32 	%rd25, %r56, 4;
	add.s64 	%rd26, %rd2, %rd25;
	ld.global.f32 	%f7, [%rd26];
	add.s64 	%rd27, %rd24, %rd11;
	st.global.f32 	[%rd27], %f7;
	add.s32 	%r57, %r17, %r52;
	div.s32 	%r58, %r57, %r16;
	mul.lo.s32 	%r59, %r58, %r16;
	sub.s32 	%r60, %r57, %r59;
	mad.lo.s32 	%r61, %r60, %r17, %r58;
	mul.wide.s32 	%rd28, %r61, 4;
	add.s64 	%rd29, %rd2, %rd28;
	ld.global.f32 	%f8, [%rd29];
	add.s64 	%rd30, %rd27, %rd11;
	st.global.f32 	[%rd30], %f8;
	add.s32 	%r99, %r99, 8;
	add.s32 	%r98, %r98, %r5;
	setp.ne.s32 	%p3, %r99, 0;
	@%p3 bra 	$L__BB6_3;
$L__BB6_4:
	setp.eq.s32 	%p4, %r2, 0;
	@%p4 bra 	$L__BB6_12;
	and.b32  	%r11, %r16, 3;
	setp.lt.u32 	%p5, %r2, 4;
	@%p5 bra 	$L__BB6_7;
	mad.lo.s32 	%r62, %r101, %r17, %r1;
	div.s32 	%r63, %r62, %r16;
	mul.lo.s32 	%r64, %r63, %r16;
	sub.s32 	%r65, %r62, %r64;
	mad.lo.s32 	%r66, %r65, %r17, %r63;
	mul.wide.s32 	%rd31, %r66, 4;
	add.s64 	%rd32, %rd2, %rd31;
	ld.global.f32 	%f9, [%rd32];
	mul.wide.s32 	%rd33, %r62, 4;
	add.s64 	%rd34, %rd1, %rd33;
	st.global.f32 	[%rd34], %f9;
	add.s32 	%r67, %r62, %r17;
	div.s32 	%r68, %r67, %r16;
	mul.lo.s32 	%r69, %r68, %r16;
	sub.s32 	%r70, %r67, %r69;
	mad.lo.s32 	%r71, %r70, %r17, %r68;
	mul.wide.s32 	%rd35, %r71, 4;
	add.s64 	%rd36, %rd2, %rd35;
	ld.global.f32 	%f10, [%rd36];
	mul.wide.s32 	%rd37, %r17, 4;
	add.s64 	%rd38, %rd34, %rd37;
	st.global.f32 	[%rd38], %f10;
	add.s32 	%r72, %r67, %r17;
	div.s32 	%r73, %r72, %r16;
	mul.lo.s32 	%r74, %r73, %r16;
	sub.s32 	%r75, %r72, %r74;
	mad.lo.s32 	%r76, %r75, %r17, %r73;
	mul.wide.s32 	%rd39, %r76, 4;
	add.s64 	%rd40, %rd2, %rd39;
	ld.global.f32 	%f11, [%rd40];
	add.s64 	%rd41, %rd38, %rd37;
	st.global.f32 	[%rd41], %f11;
	add.s32 	%r77, %r72, %r17;
	div.s32 	%r78, %r77, %r16;
	mul.lo.s32 	%r79, %r78, %r16;
	sub.s32 	%r80, %r77, %r79;
	mad.lo.s32 	%r81, %r80, %r17, %r78;
	mul.wide.s32 	%rd42, %r81, 4;
	add.s64 	%rd43, %rd2, %rd42;
	ld.global.f32 	%f12, [%rd43];
	add.s64 	%rd44, %rd41, %rd37;
	st.global.f32 	[%rd44], %f12;
	add.s32 	%r101, %r101, 4;
$L__BB6_7:
	setp.eq.s32 	%p6, %r11, 0;
	@%p6 bra 	$L__BB6_12;
	setp.eq.s32 	%p7, %r11, 1;
	@%p7 bra 	$L__BB6_10;
	mad.lo.s32 	%r82, %r101, %r17, %r1;
	div.s32 	%r83, %r82, %r16;
	mul.lo.s32 	%r84, %r83, %r16;
	sub.s32 	%r85, %r82, %r84;
	mad.lo.s32 	%r86, %r85, %r17, %r83;
	mul.wide.s32 	%rd45, %r86, 4;
	add.s64 	%rd46, %rd2, %rd45;
	ld.global.f32 	%f13, [%rd46];
	mul.wide.s32 	%rd47, %r82, 4;
	add.s64 	%rd48, %rd1, %rd47;
	st.global.f32 	[%rd48], %f13;
	add.s32 	%r87, %r82, %r17;
	div.s32 	%r88, %r87, %r16;
	mul.lo.s32 	%r89, %r88, %r16;
	sub.s32 	%r90, %r87, %r89;
	mad.lo.s32 	%r91, %r90, %r17, %r88;
	mul.wide.s32 	%rd49, %r91, 4;
	add.s64 	%rd50, %rd2, %rd49;
	ld.global.f32 	%f14, [%rd50];
	mul.wide.s32 	%rd51, %r17, 4;
	add.s64 	%rd52, %rd48, %rd51;
	st.global.f32 	[%rd52], %f14;
	add.s32 	%r101, %r101, 2;
$L__BB6_10:
	and.b32  	%r92, %r16, 1;
	setp.eq.b32 	%p8, %r92, 1;
	not.pred 	%p9, %p8;
	@%p9 bra 	$L__BB6_12;
	mad.lo.s32 	%r93, %r101, %r17, %r1;
	div.s32 	%r94, %r93, %r16;
	mul.lo.s32 	%r95, %r94, %r16;
	sub.s32 	%r96, %r93, %r95;
	mad.lo.s32 	%r97, %r96, %r17, %r94;
	mul.wide.s32 	%rd53, %r97, 4;
	add.s64 	%rd54, %rd2, %rd53;
	ld.global.f32 	%f15, [%rd54];
	mul.wide.s32 	%rd55, %r93, 4;
	add.s64 	%rd56, %rd1, %rd55;
	st.global.f32 	[%rd56], %f15;
$L__BB6_12:
	ret;

}


// ===== COMPILED SASS (sm_100) =====

	.target	sm_100

	.elftype	@"ET_EXEC"


//--------------------- .note.nv.tkinfo           --------------------------
	.section	.note.nv.tkinfo,"",@"SHT_NOTE"
	.sectionflags	@"SHF_NOTE_NV_TKINFO"
	.tkinfo
        /*0018*/ 	.word	0x00000002
        /*0030*/ 	.string	""
        /*0030*/ 	.string	"ptxas"
        /*0030*/ 	.string	"Cuda compilation tools, release 13.0, V13.0.88"
        /*0030*/ 	.string	"Build cuda_13.0.r13.0/compiler.36424714_0"
        /*0030*/ 	.string	"-arch sm_100 -m 64 "



//--------------------- .note.nv.cuinfo           --------------------------
	.section	.note.nv.cuinfo,"",@"SHT_NOTE"
	.sectionflags	@"SHF_NOTE_NV_CUINFO"
        /*0018*/ 	.short	0x0002
        /*001a*/ 	.short	0x0064
        /*001c*/ 	.short	0x0082
	.zero		2


//--------------------- .nv.info                  --------------------------
	.section	.nv.info,"",@"SHT_CUDA_INFO"
	.align	4


	//----- nvinfo : EIATTR_REGCOUNT
	.align		4
        /*0000*/ 	.byte	0x04, 0x2f
        /*0002*/ 	.short	(.L_1 - .L_0)
	.align		4
.L_0:
        /*0004*/ 	.word	index@(_Z16row_cuda_bvp_setPfii)
        /*0008*/ 	.word	0x00000020


	//----- nvinfo : EIATTR_FRAME_SIZE
	.align		4
.L_1:
        /*000c*/ 	.byte	0x04, 0x11
        /*000e*/ 	.short	(.L_3 - .L_2)
	.align		4
.L_2:
        /*0010*/ 	.word	index@($__internal_0_$__cuda_sm20_rcp_rn_f32_slowpath)
        /*0014*/ 	.word	0x00000000


	//----- nvinfo : EIATTR_FRAME_SIZE
	.align		4
.L_3:
        /*0018*/ 	.byte	0x04, 0x11
        /*001a*/ 	.short	(.L_5 - .L_4)
	.align		4
.L_4:
        /*001c*/ 	.word	index@(_Z16row_cuda_bvp_setPfii)
        /*0020*/ 	.word	0x00000000


	//----- nvinfo : EIATTR_REGCOUNT
	.align		4
.L_5:
        /*0024*/ 	.byte	0x04, 0x2f
        /*0026*/ 	.short	(.L_7 - .L_6)
	.align		4
.L_6:
        /*0028*/ 	.word	index@(_Z15row_cuda_bvp_1aPfii)
        /*002c*/ 	.word	0x00000016


	//----- nvinfo : EIATTR_FRAME_SIZE
	.align		4
.L_7:
        /*0030*/ 	.byte	0x04, 0x11
        /*0032*/ 	.short	(.L_9 - .L_8)
	.align		4
.L_8:
        /*0034*/ 	.word	index@(_Z15row_cuda_bvp_1aPfii)
        /*0038*/ 	.word	0x00000000


	//----- nvinfo : EIATTR_REGCOUNT
	.align		4
.L_9:
        /*003c*/ 	.byte	0x04, 0x2f
        /*003e*/ 	.short	(.L_11 - .L_10)
	.align		4
.L_10:
        /*0040*/ 	.word	index@(_Z15row_cuda_bvp_1bPfii)
        /*0044*/ 	.word	0x00000020


	//----- nvinfo : EIATTR_FRAME_SIZE
	.align		4
.L_11:
        /*0048*/ 	.byte	0x04, 0x11
        /*004a*/ 	.short	(.L_13 - .L_12)
	.align		4
.L_12:
        /*004c*/ 	.word	index@(_Z15row_cuda_bvp_1bPfii)
        /*0050*/ 	.word	0x00000000


	//----- nvinfo : EIATTR_REGCOUNT
	.align		4
.L_13:
        /*0054*/ 	.byte	0x04, 0x2f
        /*0056*/ 	.short	(.L_15 - .L_14)
	.align		4
.L_14:
        /*0058*/ 	.word	index@(_Z17row_cuda_bvp_1c2aPfii)
        /*005c*/ 	.word	0x00000020


	//----- nvinfo : EIATTR_FRAME_SIZE
	.align		4
.L_15:
        /*0060*/ 	.byte	0x04, 0x11
        /*0062*/ 	.short	(.L_17 - .L_16)
	.align		4
.L_16:
        /*0064*/ 	.word	index@(_Z17row_cuda_bvp_1c2aPfii)
        /*0068*/ 	.word	0x00000000


	//----- nvinfo : EIATTR_REGCOUNT
	.align		4
.L_17:
        /*006c*/ 	.byte	0x04, 0x2f
        /*006e*/ 	.short	(.L_19 - .L_18)
	.align		4
.L_18:
        /*0070*/ 	.word	index@(_Z15row_cuda_bvp_2bPfii)
        /*0074*/ 	.word	0x00000016


	//----- nvinfo : EIATTR_FRAME_SIZE
	.align		4
.L_19:
        /*0078*/ 	.byte	0x04, 0x11
        /*007a*/ 	.short	(.L_21 - .L_20)
	.align		4
.L_20:
        /*007c*/ 	.word	index@(_Z15row_cuda_bvp_2bPfii)
        /*0080*/ 	.word	0x00000000


	//----- nvinfo : EIATTR_REGCOUNT
	.align		4
.L_21:
        /*0084*/ 	.byte	0x04, 0x2f
        /*0086*/ 	.short	(.L_23 - .L_22)
	.align		4
.L_22:
        /*0088*/ 	.word	index@(_Z15row_cuda_bvp_2cPfii)
        /*008c*/ 	.word	0x0000001a


	//----- nvinfo : EIATTR_FRAME_SIZE
	.align		4
.L_23:
        /*0090*/ 	.byte	0x04, 0x11
        /*0092*/ 	.short	(.L_25 - .L_24)
	.align		4
.L_24:
        /*0094*/ 	.word	index@(_Z15row_cuda_bvp_2cPfii)
        /*0098*/ 	.word	0x00000000


	//----- nvinfo : EIATTR_REGCOUNT
	.align		4
.L_25:
        /*009c*/ 	.byte	0x04, 0x2f
        /*009e*/ 	.short	(.L_27 - .L_26)
	.align		4
.L_26:
        /*00a0*/ 	.word	index@(_Z15row_to_col_cudaPfS_ii)
        /*00a4*/ 	.word	0x00000020


	//----- nvinfo : EIATTR_FRAME_SIZE
	.align		4
.L_27:
        /*00a8*/ 	.byte	0x04, 0x11
        /*00aa*/ 	.short	(.L_29 - .L_28)
	.align		4
.L_28:
        /*00ac*/ 	.word	index@(_Z15row_to_col_cudaPfS_ii)
        /*00b0*/ 	.word	0x00000000


	//----- nvinfo : EIATTR_MIN_STACK_SIZE
	.align		4
.L_29:
        /*00b4*/ 	.byte	0x04, 0x12
        /*00b6*/ 	.short	(.L_31 - .L_30)
	.align		4
.L_30:
        /*00b8*/ 	.word	index@(_Z15row_to_col_cudaPfS_ii)
        /*00bc*/ 	.word	0x00000000


	//----- nvinfo : EIATTR_MIN_STACK_SIZE
	.align		4
.L_31:
        /*00c0*/ 	.byte	0x04, 0x12
        /*00c2*/ 	.short	(.L_33 - .L_32)
	.align		4
.L_32:
        /*00c4*/ 	.word	index@(_Z15row_cuda_bvp_2cPfii)
        /*00c8*/ 	.word	0x00000000


	//----- nvinfo : EIATTR_MIN_STACK_SIZE
	.align		4
.L_33:
        /*00cc*/ 	.byte	0x04, 0x12
        /*00ce*/ 	.short	(.L_35 - .L_34)
	.align		4
.L_34:
        /*00d0*/ 	.word	index@(_Z15row_cuda_bvp_2bPfii)
        /*00d4*/ 	.word	0x00000000


	//----- nvinfo : EIATTR_MIN_STACK_SIZE
	.align		4
.L_35:
        /*00d8*/ 	.byte	0x04, 0x12
        /*00da*/ 	.short	(.L_37 - .L_36)
	.align		4
.L_36:
        /*00dc*/ 	.word	index@(_Z17row_cuda_bvp_1c2aPfii)
        /*00e0*/ 	.word	0x00000000


	//----- nvinfo : EIATTR_MIN_STACK_SIZE
	.align		4
.L_37:
        /*00e4*/ 	.byte	0x04, 0x12
        /*00e6*/ 	.short	(.L_39 - .L_38)
	.align		4
.L_38:
        /*00e8*/ 	.word	index@(_Z15row_cuda_bvp_1bPfii)
        /*00ec*/ 	.word	0x00000000


	//----- nvinfo : EIATTR_MIN_STACK_SIZE
	.align		4
.L_39:
        /*00f0*/ 	.byte	0x04, 0x12
        /*00f2*/ 	.short	(.L_41 - .L_40)
	.align		4
.L_40:
        /*00f4*/ 	.word	index@(_Z15row_cuda_bvp_1aPfii)
        /*00f8*/ 	.word	0x00000000


	//----- nvinfo : EIATTR_MIN_STACK_SIZE
	.align		4
.L_41:
        /*00fc*/ 	.byte	0x04, 0x12
        /*00fe*/ 	.short	(.L_43 - .L_42)
	.align		4
.L_42:
        /*0100*/ 	.word	index@(_Z16row_cuda_bvp_setPfii)
        /*0104*/ 	.word	0x00000000
.L_43:


//--------------------- .nv.compat                --------------------------
	.section	.nv.compat,"",@"SHT_CUDA_COMPAT_INFO"
	.align	4
        /*0000*/ 	.byte	0x02, 0x09, 0x00, 0x00, 0x02, 0x02, 0x01, 0x00, 0x02, 0x05, 0x05, 0x00, 0x03, 0x07, 0x01, 0x01
        /*0010*/ 	.byte	0x02, 0x03, 0x00, 0x00, 0x02, 0x06, 0x01, 0x00, 0x04, 0x0b, 0x08, 0x00, 0x01, 0x00, 0x00, 0x00
        /*0020*/ 	.byte	0x00, 0x00, 0x00, 0x00


//--------------------- .nv.info._Z15row_to_col_cudaPfS_ii --------------------------
	.section	.nv.info._Z15row_to_col_cudaPfS_ii,"",@"SHT_CUDA_INFO"
	.sectionflags	@""
	.align	4


	//----- nvinfo : EIATTR_CUDA_API_VERSION
	.align		4
        /*0000*/ 	.byte	0x04, 0x37
        /*0002*/ 	.short	(.L_45 - .L_44)
.L_44:
        /*0004*/ 	.word	0x00000082


	//----- nvinfo : EIATTR_KPARAM_INFO
	.align		4
.L_45:
        /*0008*/ 	.byte	0x04, 0x17
        /*000a*/ 	.short	(.L_47 - .L_46)
.L_46:
        /*000c*/ 	.word	0x00000000
        /*0010*/ 	.short	0x0003
        /*0012*/ 	.short	0x0014
        /*0014*/ 	.byte	0x00, 0xf0, 0x11, 0x00


	//----- nvinfo : EIATTR_KPARAM_INFO
	.align		4
.L_47:
        /*0018*/ 	.byte	0x04, 0x17
        /*001a*/ 	.short	(.L_49 - .L_48)
.L_48:
        /*001c*/ 	.word	0x00000000
        /*0020*/ 	.short	0x0002
        /*0022*/ 	.short	0x0010
        /*0024*/ 	.byte	0x00, 0xf0, 0x11, 0x00


	//----- nvinfo : EIATTR_KPARAM_INFO
	.align		4
.L_49:
        /*0028*/ 	.byte	0x04, 0x17
        /*002a*/ 	.short	(.L_51 - .L_50)
.L_50:
        /*002c*/ 	.word	0x00000000
        /*0030*/ 	.short	0x0001
        /*0032*/ 	.short	0x0008
        /*0034*/ 	.byte	0x00, 0xf5, 0x21, 0x00


	//----- nvinfo : EIATTR_KPARAM_INFO
	.align		4
.L_51:
        /*0038*/ 	.byte	0x04, 0x17
        /*003a*/ 	.short	(.L_53 - .L_52)
.L_52:
        /*003c*/ 	.word	0x00000000
        /*0040*/ 	.short	0x0000
        /*0042*/ 	.short	0x0000
        /*0044*/ 	.byte	0x00, 0xf5, 0x21, 0x00


	//----- nvinfo : EIATTR_SPARSE_MMA_MASK
	.align		4
.L_53:
        /*0048*/ 	.byte	0x03, 0x50
        /*004a*/ 	.short	0x0000


	//----- nvinfo : EIATTR_MAXREG_COUNT
	.align		4
        /*004c*/ 	.byte	0x03, 0x1b
        /*004e*/ 	.short	0x00ff


	//----- nvinfo : EIATTR_MERCURY_ISA_VERSION
	.align		4
        /*0050*/ 	.byte	0x03, 0x5f
        /*0052*/ 	.short	0x0101


	//----- nvinfo : EIATTR_VRC_CTA_INIT_COUNT
	.align		4
        /*0054*/ 	.byte	0x02, 0x4a
	.zero		1
	.zero		1


	//----- nvinfo : EIATTR_EXIT_INSTR_OFFSETS
	.align		4
        /*0058*/ 	.byte	0x04, 0x1c
        /*005a*/ 	.short	(.L_55 - .L_54)


	//   ....[0]....
.L_54:
        /*005c*/ 	.word	0x00000080


	//   ....[1]....
        /*0060*/ 	.word	0x00000d90


	//   ....[2]....
        /*0064*/ 	.word	0x00001430


	//   ....[3]....
        /*0068*/ 	.word	0x00001830


	//   ....[4]....
        /*006c*/ 	.word	0x00001a80


	//----- nvinfo : EIATTR_CBANK_PARAM_SIZE
	.align		4
.L_55:
        /*0070*/ 	.byte	0x03, 0x19
        /*0072*/ 	.short	0x0018


	//----- nvinfo : EIATTR_PARAM_CBANK
	.align		4
        /*0074*/ 	.byte	0x04, 0x0a
        /*0076*/ 	.short	(.L_57 - .L_56)
	.align		4
.L_56:
        /*0078*/ 	.word	index@(.nv.constant0._Z15row_to_col_cudaPfS_ii)
        /*007c*/ 	.short	0x0380
        /*007e*/ 	.short	0x0018


	//----- nvinfo : EIATTR_SW_WAR
	.align		4
.L_57:
        /*0080*/ 	.byte	0x04, 0x36
        /*0082*/ 	.short	(.L_59 - .L_58)
.L_58:
        /*0084*/ 	.word	0x00000008
.L_59:


//--------------------- .nv.info._Z15row_cuda_bvp_2cPfii --------------------------
	.section	.nv.info._Z15row_cuda_bvp_2cPfii,"",@"SHT_CUDA_INFO"
	.sectionflags	@""
	.align	4


	//----- nvinfo : EIATTR_CUDA_API_VERSION
	.align		4
        /*0000*/ 	.byte	0x04, 0x37
        /*0002*/ 	.short	(.L_61 - .L_60)
.L_60:
        /*0004*/ 	.word	0x00000082


	//----- nvinfo : EIATTR_KPARAM_INFO
	.align		4
.L_61:
        /*0008*/ 	.byte	0x04, 0x17
        /*000a*/ 	.short	(.L_63 - .L_62)
.L_62:
        /*000c*/ 	.word	0x00000000
        /*0010*/ 	.short	0x0002
        /*0012*/ 	.short	0x000c
        /*0014*/ 	.byte	0x00, 0xf0, 0x11, 0x00


	//----- nvinfo : EIATTR_KPARAM_INFO
	.align		4
.L_63:
        /*0018*/ 	.byte	0x04, 0x17
        /*001a*/ 	.short	(.L_65 - .L_64)
.L_64:
        /*001c*/ 	.word	0x00000000
        /*0020*/ 	.short	0x0001
        /*0022*/ 	.short	0x0008
        /*0024*/ 	.byte	0x00, 0xf0, 0x11, 0x00


	//----- nvinfo : EIATTR_KPARAM_INFO
	.align		4
.L_65:
        /*0028*/ 	.byte	0x04, 0x17
        /*002a*/ 	.short	(.L_67 - .L_66)
.L_66:
        /*002c*/ 	.word	0x00000000
        /*0030*/ 	.short	0x0000
        /*0032*/ 	.short	0x0000
        /*0034*/ 	.byte	0x00, 0xf5, 0x21, 0x00


	//----- nvinfo : EIATTR_SPARSE_MMA_MASK
	.align		4
.L_67:
        /*0038*/ 	.byte	0x03, 0x50
        /*003a*/ 	.short	0x0000


	//----- nvinfo : EIATTR_MAXREG_COUNT
	.align		4
        /*003c*/ 	.byte	0x03, 0x1b
        /*003e*/ 	.short	0x00ff


	//----- nvinfo : EIATTR_MERCURY_ISA_VERSION
	.align		4
        /*0040*/ 	.byte	0x03, 0x5f
        /*0042*/ 	.short	0x0101


	//----- nvinfo : EIATTR_VRC_CTA_INIT_COUNT
	.align		4
        /*0044*/ 	.byte	0x02, 0x4a
	.zero		1
	.zero		1


	//----- nvinfo : EIATTR_EXIT_INSTR_OFFSETS
	.align		4
        /*0048*/ 	.byte	0x04, 0x1c
        /*004a*/ 	.short	(.L_69 - .L_68)


	//   ....[0]....
.L_68:
        /*004c*/ 	.word	0x00000080


	//   ....[1]....
        /*0050*/ 	.word	0x000000c0


	//   ....[2]....
        /*0054*/ 	.word	0x00000610


	//   ....[3]....
        /*0058*/ 	.word	0x00000880


	//   ....[4]....
        /*005c*/ 	.word	0x000009f0


	//   ....[5]....
        /*0060*/ 	.word	0x00000aa0


	//----- nvinfo : EIATTR_CBANK_PARAM_SIZE
	.align		4
.L_69:
        /*0064*/ 	.byte	0x03, 0x19
        /*0066*/ 	.short	0x0010


	//----- nvinfo : EIATTR_PARAM_CBANK
	.align		4
        /*0068*/ 	.byte	0x04, 0x0a
        /*006a*/ 	.short	(.L_71 - .L_70)
	.align		4
.L_70:
        /*006c*/ 	.word	index@(.nv.constant0._Z15row_cuda_bvp_2cPfii)
        /*0070*/ 	.short	0x0380
        /*0072*/ 	.short	0x0010


	//----- nvinfo : EIATTR_SW_WAR
	.align		4
.L_71:
        /*0074*/ 	.byte	0x04, 0x36
        /*0076*/ 	.short	(.L_73 - .L_72)
.L_72:
        /*0078*/ 	.word	0x00000008
.L_73:


//--------------------- .nv.info._Z15row_cuda_bvp_2bPfii --------------------------
	.section	.nv.info._Z15row_cuda_bvp_2bPfii,"",@"SHT_CUDA_INFO"
	.sectionflags	@""
	.align	4


	//----- nvinfo : EIATTR_CUDA_API_VERSION
	.align		4
        /*0000*/ 	.byte	0x04, 0x37
        /*0002*/ 	.short	(.L_75 - .L_74)
.L_74:
        /*0004*/ 	.word	0x00000082


	//----- nvinfo : EIATTR_KPARAM_INFO
	.align		4
.L_75:
        /*0008*/ 	.byte	0x04, 0x17
        /*000a*/ 	.short	(.L_77 - .L_76)
.L_76:
        /*000c*/ 	.word	0x00000000
        /*0010*/ 	.short	0x0002
        /*0012*/ 	.short	0x000c
        /*0014*/ 	.byte	0x00, 0xf0, 0x11, 0x00


	//----- nvinfo : EIATTR_KPARAM_INFO
	.align		4
.L_77:
        /*0018*/ 	.byte	0x04, 0x17
        /*001a*/ 	.short	(.L_79 - .L_78)
.L_78:
        /*001c*/ 	.word	0x00000000
        /*0020*/ 	.short	0x0001
        /*0022*/ 	.short	0x0008
        /*0024*/ 	.byte	0x00, 0xf0, 0x11, 0x00


	//----- nvinfo : EIATTR_KPARAM_INFO
	.align		4
.L_79:
        /*0028*/ 	.byte	0x04, 0x17
        /*002a*/ 	.short	(.L_81 - .L_80)
.L_80:
        /*002c*/ 	.word	0x00000000
        /*0030*/ 	.short	0x0000
        /*0032*/ 	.short	0x0000
        /*0034*/ 	.byte	0x00, 0xf5, 0x21, 0x00


	//----- nvinfo : EIATTR_SPARSE_MMA_MASK
	.align		4
.L_81:
        /*0038*/ 	.byte	0x03, 0x50
        /*003a*/ 	.short	0x0000


	//----- nvinfo : EIATTR_MAXREG_COUNT
	.align		4
        /*003c*/ 	.byte	0x03, 0x1b
        /*003e*/ 	.short	0x00ff


	//----- nvinfo : EIATTR_MERCURY_ISA_VERSION
	.align		4
        /*0040*/ 	.byte	0x03, 0x5f
        /*0042*/ 	.short	0x0101


	//----- nvinfo : EIATTR_VRC_CTA_INIT_COUNT
	.align		4
        /*0044*/ 	.byte	0x02, 0x4a
	.zero		1
	.zero		1


	//----- nvinfo : EIATTR_EXIT_INSTR_OFFSETS
	.align		4
        /*0048*/ 	.byte	0x04, 0x1c
        /*004a*/ 	.short	(.L_83 - .L_82)


	//   ....[0]....
.L_82:
        /*004c*/ 	.word	0x00000030


	//   ....[1]....
        /*0050*/ 	.word	0x00000650


	//   ....[2]....
        /*0054*/ 	.word	0x00000940


	//   ....[3]....
        /*0058*/ 	.word	0x00000af0


	//   ....[4]....
        /*005c*/ 	.word	0x00000bb0


	//----- nvinfo : EIATTR_CBANK_PARAM_SIZE
	.align		4
.L_83:
        /*0060*/ 	.byte	0x03, 0x19
        /*0062*/ 	.short	0x0010


	//----- nvinfo : EIATTR_PARAM_CBANK
	.align		4
        /*0064*/ 	.byte	0x04, 0x0a
        /*0066*/ 	.short	(.L_85 - .L_84)
	.align		4
.L_84:
        /*0068*/ 	.word	index@(.nv.constant0._Z15row_cuda_bvp_2bPfii)
        /*006c*/ 	.short	0x0380
        /*006e*/ 	.short	0x0010


	//----- nvinfo : EIATTR_SW_WAR
	.align		4
.L_85:
        /*0070*/ 	.byte	0x04, 0x36
        /*0072*/ 	.short	(.L_87 - .L_86)
.L_86:
        /*0074*/ 	.word	0x00000008
.L_87:


//--------------------- .nv.info._Z17row_cuda_bvp_1c2aPfii --------------------------
	.section	.nv.info._Z17row_cuda_bvp_1c2aPfii,"",@"SHT_CUDA_INFO"
	.sectionflags	@""
	.align	4


	//----- nvinfo : EIATTR_CUDA_API_VERSION
	.align		4
        /*0000*/ 	.byte	0x04, 0x37
        /*0002*/ 	.short	(.L_89 - .L_88)
.L_88:
        /*0004*/ 	.word	0x00000082


	//----- nvinfo : EIATTR_KPARAM_INFO
	.align		4
.L_89:
        /*0008*/ 	.byte	0x04, 0x17
        /*000a*/ 	.short	(.L_91 - .L_90)
.L_90:
        /*000c*/ 	.word	0x00000000
        /*0010*/ 	.short	0x0002
        /*0012*/ 	.short	0x000c
        /*0014*/ 	.byte	0x00, 0xf0, 0x11, 0x00


	//----- nvinfo : EIATTR_KPARAM_INFO
	.align		4
.L_91:
        /*0018*/ 	.byte	0x04, 0x17
        /*001a*/ 	.short	(.L_93 - .L_92)
.L_92:
        /*001c*/ 	.word	0x00000000
        /*0020*/ 	.short	0x0001
        /*0022*/ 	.short	0x0008
        /*0024*/ 	.byte	0x00, 0xf0, 0x11, 0x00


	//----- nvinfo : EIATTR_KPARAM_INFO
	.align		4
.L_93:
        /*0028*/ 	.byte	0x04, 0x17
        /*002a*/ 	.short	(.L_95 - .L_94)
.L_94:
        /*002c*/ 	.word	0x00000000
        /*0030*/ 	.short	0x0000
        /*0032*/ 	.short	0x0000
        /*0034*/ 	.byte	0x00, 0xf5, 0x21, 0x00


	//----- nvinfo : EIATTR_SPARSE_MMA_MASK
	.align		4
.L_95:
        /*0038*/ 	.byte	0x03, 0x50
        /*003a*/ 	.short	0x0000


	//----- nvinfo : EIATTR_MAXREG_COUNT
	.align		4
        /*003c*/ 	.byte	0x03, 0x1b
        /*003e*/ 	.short	0x00ff


	//----- nvinfo : EIATTR_MERCURY_ISA_VERSION
	.align		4
        /*0040*/ 	.byte	0x03, 0x5f
        /*0042*/ 	.short	0x0101


	//----- nvinfo : EIATTR_VRC_CTA_INIT_COUNT
	.align		4
        /*0044*/ 	.byte	0x02, 0x4a
	.zero		1
	.zero		1


	//----- nvinfo : EIATTR_EXIT_INSTR_OFFSETS
	.align		4
        /*0048*/ 	.byte	0x04, 0x1c
        /*004a*/ 	.short	(.L_97 - .L_96)


	//   ....[0]....
.L_96:
        /*004c*/ 	.word	0x00000af0


	//   ....[1]....
        /*0050*/ 	.word	0x00001750


	//   ....[2]....
        /*0054*/ 	.word	0x00001c30


	//   ....[3]....
        /*0058*/ 	.word	0x00001ed0


	//   ....[4]....
        /*005c*/ 	.word	0x00001fd0


	//----- nvinfo : EIATTR_CRS_STACK_SIZE
	.align		4
.L_97:
        /*0060*/ 	.byte	0x04, 0x1e
        /*0062*/ 	.short	(.L_99 - .L_98)
.L_98:
        /*0064*/ 	.word	0x00000000


	//----- nvinfo : EIATTR_CBANK_PARAM_SIZE
	.align		4
.L_99:
        /*0068*/ 	.byte	0x03, 0x19
        /*006a*/ 	.short	0x0010


	//----- nvinfo : EIATTR_PARAM_CBANK
	.align		4
        /*006c*/ 	.byte	0x04, 0x0a
        /*006e*/ 	.short	(.L_101 - .L_100)
	.align		4
.L_100:
        /*0070*/ 	.word	index@(.nv.constant0._Z17row_cuda_bvp_1c2aPfii)
        /*0074*/ 	.short	0x0380
        /*0076*/ 	.short	0x0010


	//----- nvinfo : EIATTR_SW_WAR
	.align		4
.L_101:
        /*0078*/ 	.byte	0x04, 0x36
        /*007a*/ 	.short	(.L_103 - .L_102)
.L_102:
        /*007c*/ 	.word	0x00000008
.L_103:


//--------------------- .nv.info._Z15row_cuda_bvp_1bPfii --------------------------
	.section	.nv.info._Z15row_cuda_bvp_1bPfii,"",@"SHT_CUDA_INFO"
	.sectionflags	@""
	.align	4


	//----- nvinfo : EIATTR_CUDA_API_VERSION
	.align		4
        /*0000*/ 	.byte	0x04, 0x37
        /*0002*/ 	.short	(.L_105 - .L_104)
.L_104:
        /*0004*/ 	.word	0x00000082


	//----- nvinfo : EIATTR_KPARAM_INFO
	.align		4
.L_105:
        /*0008*/ 	.byte	0x04, 0x17
        /*000a*/ 	.short	(.L_107 - .L_106)
.L_106:
        /*000c*/ 	.word	0x00000000
        /*0010*/ 	.short	0x0002
        /*0012*/ 	.short	0x000c
        /*0014*/ 	.byte	0x00, 0xf0, 0x11, 0x00


	//----- nvinfo : EIATTR_KPARAM_INFO
	.align		4
.L_107:
        /*0018*/ 	.byte	0x04, 0x17
        /*001a*/ 	.short	(.L_109 - .L_108)
.L_108:
        /*001c*/ 	.word	0x00000000
        /*0020*/ 	.short	0x0001
        /*0022*/ 	.short	0x0008
        /*0024*/ 	.byte	0x00, 0xf0, 0x11, 0x00


	//----- nvinfo : EIATTR_KPARAM_INFO
	.align		4
.L_109:
        /*0028*/ 	.byte	0x04, 0x17
        /*002a*/ 	.short	(.L_111 - .L_110)
.L_110:
        /*002c*/ 	.word	0x00000000
        /*0030*/ 	.short	0x0000
        /*0032*/ 	.short	0x0000
        /*0034*/ 	.byte	0x00, 0xf5, 0x21, 0x00


	//----- nvinfo : EIATTR_SPARSE_MMA_MASK
	.align		4
.L_111:
        /*0038*/ 	.byte	0x03, 0x50
        /*003a*/ 	.short	0x0000


	//----- nvinfo : EIATTR_MAXREG_COUNT
	.align		4
        /*003c*/ 	.byte	0x03, 0x1b
        /*003e*/ 	.short	0x00ff


	//----- nvinfo : EIATTR_MERCURY_ISA_VERSION
	.align		4
        /*0040*/ 	.byte	0x03, 0x5f
        /*0042*/ 	.short	0x0101


	//----- nvinfo : EIATTR_VRC_CTA_INIT_COUNT
	.align		4
        /*0044*/ 	.byte	0x02, 0x4a
	.zero		1
	.zero		1


	//----- nvinfo : EIATTR_EXIT_INSTR_OFFSETS
	.align		4
        /*0048*/ 	.byte	0x04, 0x1c
        /*004a*/ 	.short	(.L_113 - .L_112)


	//   ....[0]....
.L_112:
        /*004c*/ 	.word	0x00000070


	//   ....[1]....
        /*0050*/ 	.word	0x000004b0


	//   ....[2]....
        /*0054*/ 	.word	0x000006e0


	//   ....[3]....
        /*0058*/ 	.word	0x00000850


	//   ....[4]....
        /*005c*/ 	.word	0x00000920


	//----- nvinfo : EIATTR_CBANK_PARAM_SIZE
	.align		4
.L_113:
        /*0060*/ 	.byte	0x03, 0x19
        /*0062*/ 	.short	0x0010


	//----- nvinfo : EIATTR_PARAM_CBANK
	.align		4
        /*0064*/ 	.byte	0x04, 0x0a
        /*0066*/ 	.short	(.L_115 - .L_114)
	.align		4
.L_114:
        /*0068*/ 	.word	index@(.nv.constant0._Z15row_cuda_bvp_1bPfii)
        /*006c*/ 	.short	0x0380
        /*006e*/ 	.short	0x0010


	//----- nvinfo : EIATTR_SW_WAR
	.align		4
.L_115:
        /*0070*/ 	.byte	0x04, 0x36
        /*0072*/ 	.short	(.L_117 - .L_116)
.L_116:
        /*0074*/ 	.word	0x00000008
.L_117:


//--------------------- .nv.info._Z15row_cuda_bvp_1aPfii --------------------------
	.section	.nv.info._Z15row_cuda_bvp_1aPfii,"",@"SHT_CUDA_INFO"
	.sectionflags	@""
	.align	4


	//----- nvinfo : EIATTR_CUDA_API_VERSION
	.align		4
        /*0000*/ 	.byte	0x04, 0x37
        /*0002*/ 	.short	(.L_119 - .L_118)
.L_118:
        /*0004*/ 	.word	0x00000082


	//----- nvinfo : EIATTR_KPARAM_INFO
	.align		4
.L_119:
        /*0008*/ 	.byte	0x04, 0x17
        /*000a*/ 	.short	(.L_121 - .L_120)
.L_120:
        /*000c*/ 	.word	0x00000000
        /*0010*/ 	.short	0x0002
        /*0012*/ 	.short	0x000c
        /*0014*/ 	.byte	0x00, 0xf0, 0x11, 0x00


	//----- nvinfo : EIATTR_KPARAM_INFO
	.align		4
.L_121:
        /*0018*/ 	.byte	0x04, 0x17
        /*001a*/ 	.short	(.L_123 - .L_122)
.L_122:
        /*001c*/ 	.word	0x00000000
        /*0020*/ 	.short	0x0001
        /*0022*/ 	.short	0x0008
        /*0024*/ 	.byte	0x00, 0xf0, 0x11, 0x00


	//----- nvinfo : EIATTR_KPARAM_INFO
	.align		4
.L_123:
        /*0028*/ 	.byte	0x04, 0x17
        /*002a*/ 	.short	(.L_125 - .L_124)
.L_124:
        /*002c*/ 	.word	0x00000000
        /*0030*/ 	.short	0x0000
        /*0032*/ 	.short	0x0000
        /*0034*/ 	.byte	0x00, 0xf5, 0x21, 0x00


	//----- nvinfo : EIATTR_SPARSE_MMA_MASK
	.align		4
.L_125:
        /*0038*/ 	.byte	0x03, 0x50
        /*003a*/ 	.short	0x0000


	//----- nvinfo : EIATTR_MAXREG_COUNT
	.align		4
        /*003c*/ 	.byte	0x03, 0x1b
        /*003e*/ 	.short	0x00ff


	//----- nvinfo : EIATTR_MERCURY_ISA_VERSION
	.align		4
        /*0040*/ 	.byte	0x03, 0x5f
        /*0042*/ 	.short	0x0101


	//----- nvinfo : EIATTR_VRC_CTA_INIT_COUNT
	.align		4
        /*0044*/ 	.byte	0x02, 0x4a
	.zero		1
	.zero		1


	//----- nvinfo : EIATTR_EXIT_INSTR_OFFSETS
	.align		4
        /*0048*/ 	.byte	0x04, 0x1c
        /*004a*/ 	.short	(.L_127 - .L_126)


	//   ....[0]....
.L_126:
        /*004c*/ 	.word	0x00000030


	//   ....[1]....
        /*0050*/ 	.word	0x00000910


	//   ....[2]....
        /*0054*/ 	.word	0x00000d10


	//   ....[3]....
        /*0058*/ 	.word	0x00000f50


	//   ....[4]....
        /*005c*/ 	.word	0x00001060


	//----- nvinfo : EIATTR_CBANK_PARAM_SIZE
	.align		4
.L_127:
        /*0060*/ 	.byte	0x03, 0x19
        /*0062*/ 	.short	0x0010


	//----- nvinfo : EIATTR_PARAM_CBANK
	.align		4
        /*0064*/ 	.byte	0x04, 0x0a
        /*0066*/ 	.short	(.L_129 - .L_128)
	.align		4
.L_128:
        /*0068*/ 	.word	index@(.nv.constant0._Z15row_cuda_bvp_1aPfii)
        /*006c*/ 	.short	0x0380
        /*006e*/ 	.short	0x0010


	//----- nvinfo : EIATTR_SW_WAR
	.align		4
.L_129:
        /*0070*/ 	.byte	0x04, 0x36
        /*0072*/ 	.short	(.L_131 - .L_130)
.L_130:
        /*0074*/ 	.word	0x00000008
.L_131:


//--------------------- .nv.info._Z16row_cuda_bvp_setPfii --------------------------
	.section	.nv.info._Z16row_cuda_bvp_setPfii,"",@"SHT_CUDA_INFO"
	.sectionflags	@""
	.align	4


	//----- nvinfo : EIATTR_CUDA_API_VERSION
	.align		4
        /*0000*/ 	.byte	0x04, 0x37
        /*0002*/ 	.short	(.L_133 - .L_132)
.L_132:
        /*0004*/ 	.word	0x00000082


	//----- nvinfo : EIATTR_KPARAM_INFO
	.align		4
.L_133:
        /*0008*/ 	.byte	0x04, 0x17
        /*000a*/ 	.short	(.L_135 - .L_134)
.L_134:
        /*000c*/ 	.word	0x00000000
        /*0010*/ 	.short	0x0002
        /*0012*/ 	.short	0x000c
        /*0014*/ 	.byte	0x00, 0xf0, 0x11, 0x00


	//----- nvinfo : EIATTR_KPARAM_INFO
	.align		4
.L_135:
        /*0018*/ 	.byte	0x04, 0x17
        /*001a*/ 	.short	(.L_137 - .L_136)
.L_136:
        /*001c*/ 	.word	0x00000000
        /*0020*/ 	.short	0x0001
        /*0022*/ 	.short	0x0008
        /*0024*/ 	.byte	0x00, 0xf0, 0x11, 0x00


	//----- nvinfo : EIATTR_KPARAM_INFO
	.align		4
.L_137:
        /*0028*/ 	.byte	0x04, 0x17
        /*002a*/ 	.short	(.L_139 - .L_138)
.L_138:
        /*002c*/ 	.word	0x00000000
        /*0030*/ 	.short	0x0000
        /*0032*/ 	.short	0x0000
        /*0034*/ 	.byte	0x00, 0xf5, 0x21, 0x00


	//----- nvinfo : EIATTR_SPARSE_MMA_MASK
	.align		4
.L_139:
        /*0038*/ 	.byte	0x03, 0x50
        /*003a*/ 	.short	0x0000


	//----- nvinfo : EIATTR_MAXREG_COUNT
	.align		4
        /*003c*/ 	.byte	0x03, 0x1b
        /*003e*/ 	.short	0x00ff


	//----- nvinfo : EIATTR_MERCURY_ISA_VERSION
	.align		4
        /*0040*/ 	.byte	0x03, 0x5f
        /*0042*/ 	.short	0x0101


	//----- nvinfo : EIATTR_VRC_CTA_INIT_COUNT
	.align		4
        /*0044*/ 	.byte	0x02, 0x4a
	.zero		1
	.zero		1


	//----- nvinfo : EIATTR_EXIT_INSTR_OFFSETS
	.align		4
        /*0048*/ 	.byte	0x04, 0x1c
        /*004a*/ 	.short	(.L_141 - .L_140)


	//   ....[0]....
.L_140:
        /*004c*/ 	.word	0x00000a30


	//   ....[1]....
        /*0050*/ 	.word	0x00000a80


	//----- nvinfo : EIATTR_CRS_STACK_SIZE
	.align		4
.L_141:
        /*0054*/ 	.byte	0x04, 0x1e
        /*0056*/ 	.short	(.L_143 - .L_142)
.L_142:
        /*0058*/ 	.word	0x00000000


	//----- nvinfo : EIATTR_CBANK_PARAM_SIZE
	.align		4
.L_143:
        /*005c*/ 	.byte	0x03, 0x19
        /*005e*/ 	.short	0x0010


	//----- nvinfo : EIATTR_PARAM_CBANK
	.align		4
        /*0060*/ 	.byte	0x04, 0x0a
        /*0062*/ 	.short	(.L_145 - .L_144)
	.align		4
.L_144:
        /*0064*/ 	.word	index@(.nv.constant0._Z16row_cuda_bvp_setPfii)
        /*0068*/ 	.short	0x0380
        /*006a*/ 	.short	0x0010


	//----- nvinfo : EIATTR_SW_WAR
	.align		4
.L_145:
        /*006c*/ 	.byte	0x04, 0x36
        /*006e*/ 	.short	(.L_147 - .L_146)
.L_146:
        /*0070*/ 	.word	0x00000008
.L_147:


//--------------------- .nv.callgraph             --------------------------
	.section	.nv.callgraph,"",@"SHT_CUDA_CALLGRAPH"
	.align	4
	.sectionentsize	8
	.align		4
        /*0000*/ 	.word	0x00000000
	.align		4
        /*0004*/ 	.word	0xffffffff
	.align		4
        /*0008*/ 	.word	0x00000000
	.align		4
        /*000c*/ 	.word	0xfffffffe
	.align		4
        /*0010*/ 	.word	0x00000000
	.align		4
        /*0014*/ 	.word	0xfffffffd
	.align		4
        /*0018*/ 	.word	0x00000000
	.align		4
        /*001c*/ 	.word	0xfffffffc


//--------------------- .text._Z15row_to_col_cudaPfS_ii --------------------------
	.section	.text._Z15row_to_col_cudaPfS_ii,"ax",@progbits
	.align	128
        .global         _Z15row_to_col_cudaPfS_ii
        .type           _Z15row_to_col_cudaPfS_ii,@function
        .size           _Z15row_to_col_cudaPfS_ii,(.L_x_53 - _Z15row_to_col_cudaPfS_ii)
        .other          _Z15row_to_col_cudaPfS_ii,@"STO_CUDA_ENTRY STV_DEFAULT"
_Z15row_to_col_cudaPfS_ii:
.text._Z15row_to_col_cudaPfS_ii:
[----:B------:R-:W-:Y:S01]  /*0000*/  LDC R1, c[0x0][0x37c] ;  /* 0x0000df00ff017b82 */ /* 0x000fe20000000800 */
[----:B------:R-:W0:Y:S01]  /*0010*/  LDCU UR5, c[0x0][0x390] ;  /* 0x00007200ff0577ac */ /* 0x000e220008000800 */
[----:B------:R-:W1:Y:S06]  /*0020*/  S2R R3, SR_TID.X ;  /* 0x0000000000037919 */ /* 0x000e6c0000002100 */
[----:B------:R-:W1:Y:S08]  /*0030*/  S2UR UR4, SR_CTAID.X ;  /* 0x00000000000479c3 */ /* 0x000e700000002500 */
[----:B------:R-:W1:Y:S01]  /*0040*/  LDC R2, c[0x0][0x360] ;  /* 0x0000d800ff027b82 */ /* 0x000e620000000800 */
[----:B0-----:R-:W-:-:S05]  /*0050*/  IMAD.U32 R0, RZ, RZ, UR5 ;  /* 0x00000005ff007e24 */ /* 0x001fca000f8e00ff */
[----:B------:R-:W-:Y:S01]  /*0060*/  ISETP.GE.AND P0, PT, R0, 0x1, PT ;  /* 0x000000010000780c */ /* 0x000fe20003f06270 */
[----:B-1----:R-:W-:-:S12]  /*0070*/  IMAD R2, R2, UR4, R3 ;  /* 0x0000000402027c24 */ /* 0x002fd8000f8e0203 */
[----:B------:R-:W-:Y:S05]  /*0080*/  @!P0 EXIT ;  /* 0x000000000000894d */ /* 0x000fea0003800000 */
[C---:B------:R-:W-:Y:S01]  /*0090*/  VIADD R4, R0.reuse, 0xffffffff ;  /* 0xffffffff00047836 */ /* 0x040fe20000000000 */
[----:B------:R-:W-:Y:S01]  /*00a0*/  LOP3.LUT R3, R0, 0x7, RZ, 0xc0, !PT ;  /* 0x0000000700037812 */ /* 0x000fe200078ec0ff */
[----:B------:R-:W0:Y:S01]  /*00b0*/  LDCU.64 UR4, c[0x0][0x358] ;  /* 0x00006b00ff0477ac */ /* 0x000e220008000a00 */
[----:B------:R-:W-:Y:S02]  /*00c0*/  HFMA2 R5, -RZ, RZ, 0, 0 ;  /* 0x00000000ff057431 */ /* 0x000fe400000001ff */
[----:B------:R-:W-:Y:S02]  /*00d0*/  ISETP.GE.U32.AND P1, PT, R4, 0x7, PT ;  /* 0x000000070400780c */ /* 0x000fe40003f26070 */
[----:B------:R-:W-:-:S11]  /*00e0*/  ISETP.NE.AND P0, PT, R3, RZ, PT ;  /* 0x000000ff0300720c */ /* 0x000fd60003f05270 */
[----:B------:R-:W-:Y:S05]  /*00f0*/  @!P1 BRA `(.L_x_0) ;  /* 0x0000000c00249947 */ /* 0x000fea0003800000 */
[----:B------:R-:W-:Y:S01]  /*0100*/  IABS R4, R0 ;  /* 0x0000000000047213 */ /* 0x000fe20000000000 */
[----:B------:R-:W1:Y:S01]  /*0110*/  LDC R6, c[0x0][0x394] ;  /* 0x0000e500ff067b82 */ /* 0x000e620000000800 */
[----:B------:R-:W-:Y:S02]  /*0120*/  MOV R8, RZ ;  /* 0x000000ff00087202 */ /* 0x000fe40000000f00 */
[----:B------:R-:W2:Y:S01]  /*0130*/  I2F.RP R10, R4 ;  /* 0x00000004000a7306 */ /* 0x000ea20000209400 */
[----:B------:R-:W-:-:S04]  /*0140*/  LOP3.LUT R5, R0, 0x7ffffff8, RZ, 0xc0, !PT ;  /* 0x7ffffff800057812 */ /* 0x000fc800078ec0ff */
[----:B------:R-:W3:Y:S08]  /*0150*/  LDC R7, c[0x0][0x390] ;  /* 0x0000e400ff077b82 */ /* 0x000ef00000000800 */
[----:B------:R-:W4:Y:S01]  /*0160*/  LDC.64 R12, c[0x0][0x380] ;  /* 0x0000e000ff0c7b82 */ /* 0x000f220000000a00 */
[----:B--2---:R-:W2:Y:S07]  /*0170*/  MUFU.RCP R10, R10 ;  /* 0x0000000a000a7308 */ /* 0x004eae0000001000 */
[----:B------:R-:W0:Y:S01]  /*0180*/  LDC.64 R14, c[0x0][0x388] ;  /* 0x0000e200ff0e7b82 */ /* 0x000e220000000a00 */
[----:B--2---:R-:W-:-:S02]  /*0190*/  VIADD R9, R10, 0xffffffe ;  /* 0x0ffffffe0a097836 */ /* 0x004fc40000000000 */
[----:B------:R-:W-:-:S04]  /*01a0*/  IMAD.MOV R10, RZ, RZ, -R5 ;  /* 0x000000ffff0a7224 */ /* 0x000fc800078e0a05 */
[----:B------:R-:W2:Y:S02]  /*01b0*/  F2I.FTZ.U32.TRUNC.NTZ R9, R9 ;  /* 0x0000000900097305 */ /* 0x000ea4000021f000 */
[----:B--2---:R-:W-:-:S04]  /*01c0*/  IMAD.MOV R11, RZ, RZ, -R9 ;  /* 0x000000ffff0b7224 */ /* 0x004fc800078e0a09 */
[----:B------:R-:W-:-:S04]  /*01d0*/  IMAD R11, R11, R4, RZ ;  /* 0x000000040b0b7224 */ /* 0x000fc800078e02ff */
[----:B------:R-:W-:-:S04]  /*01e0*/  IMAD.HI.U32 R8, R9, R11, R8 ;  /* 0x0000000b09087227 */ /* 0x000fc800078e0008 */
[----:B-1-34-:R-:W-:-:S07]  /*01f0*/  IMAD.MOV.U32 R9, RZ, RZ, R2 ;  /* 0x000000ffff097224 */ /* 0x01afce00078e0002 */
.L_x_1:
[----:B-1----:R-:W-:Y:S02]  /*0200*/  IABS R17, R9 ;  /* 0x0000000900117213 */ /* 0x002fe40000000000 */
[----:B------:R-:W-:-:S03]  /*0210*/  MOV R0, R7 ;  /* 0x0000000700007202 */ /* 0x000fc60000000f00 */
[----:B------:R-:W-:Y:S01]  /*0220*/  IMAD.HI.U32 R8, R8, R17, RZ ;  /* 0x0000001108087227 */ /* 0x000fe200078e00ff */
[-C--:B------:R-:W-:Y:S02]  /*0230*/  IABS R11, R0.reuse ;  /* 0x00000000000b7213 */ /* 0x080fe40000000000 */
[----:B------:R-:W-:Y:S01]  /*0240*/  LOP3.LUT R20, RZ, R0, RZ, 0x33, !PT ;  /* 0x00000000ff147212 */ /* 0x000fe200078e33ff */
[----:B------:R-:W-:-:S04]  /*0250*/  IMAD.MOV R16, RZ, RZ, -R8 ;  /* 0x000000ffff107224 */ /* 0x000fc800078e0a08 */
[----:B------:R-:W-:-:S05]  /*0260*/  IMAD R17, R11, R16, R17 ;  /* 0x000000100b117224 */ /* 0x000fca00078e0211 */
[----:B------:R-:W-:-:S13]  /*0270*/  ISETP.GT.U32.AND P2, PT, R4, R17, PT ;  /* 0x000000110400720c */ /* 0x000fda0003f44070 */
[----:B------:R-:W-:Y:S01]  /*0280*/  @!P2 IMAD.IADD R17, R17, 0x1, -R11 ;  /* 0x000000011111a824 */ /* 0x000fe200078e0a0b */
[----:B------:R-:W-:-:S04]  /*0290*/  @!P2 IADD3 R8, PT, PT, R8, 0x1, RZ ;  /* 0x000000010808a810 */ /* 0x000fc80007ffe0ff */
[----:B------:R-:W-:Y:S02]  /*02a0*/  ISETP.GE.U32.AND P1, PT, R17, R4, PT ;  /* 0x000000041100720c */ /* 0x000fe40003f26070 */
[----:B------:R-:W-:-:S04]  /*02b0*/  LOP3.LUT R4, R9, R0, RZ, 0x3c, !PT ;  /* 0x0000000009047212 */ /* 0x000fc800078e3cff */
[----:B------:R-:W-:-:S07]  /*02c0*/  ISETP.GE.AND P3, PT, R4, RZ, PT ;  /* 0x000000ff0400720c */ /* 0x000fce0003f66270 */
[----:B------:R-:W-:Y:S01]  /*02d0*/  @P1 VIADD R8, R8, 0x1 ;  /* 0x0000000108081836 */ /* 0x000fe20000000000 */
[----:B------:R-:W-:-:S05]  /*02e0*/  ISETP.NE.AND P1, PT, R0, RZ, PT ;  /* 0x000000ff0000720c */ /* 0x000fca0003f25270 */
[----:B------:R-:W-:-:S05]  /*02f0*/  @!P3 IMAD.MOV R8, RZ, RZ, -R8 ;  /* 0x000000ffff08b224 */ /* 0x000fca00078e0a08 */
[----:B------:R-:W-:-:S04]  /*0300*/  SEL R17, R20, R8, !P1 ;  /* 0x0000000814117207 */ /* 0x000fc80004800000 */
[----:B------:R-:W-:-:S05]  /*0310*/  IADD3 R4, PT, PT, -R17, RZ, RZ ;  /* 0x000000ff11047210 */ /* 0x000fca0007ffe1ff */
[----:B------:R-:W-:-:S04]  /*0320*/  IMAD R4, R0, R4, R9 ;  /* 0x0000000400047224 */ /* 0x000fc800078e0209 */
[----:B------:R-:W-:-:S04]  /*0330*/  IMAD R19, R4, R6, R17 ;  /* 0x0000000604137224 */ /* 0x000fc800078e0211 */
[----:B------:R-:W-:-:S05]  /*0340*/  IMAD.WIDE R18, R19, 0x4, R12 ;  /* 0x0000000413127825 */ /* 0x000fca00078e020c */
[----:B0-----:R0:W2:Y:S01]  /*0350*/  LDG.E R23, desc[UR4][R18.64] ;  /* 0x0000000412177981 */ /* 0x0010a2000c1e1900 */
[----:B------:R-:W1:Y:S01]  /*0360*/  I2F.RP R4, R11 ;  /* 0x0000000b00047306 */ /* 0x000e620000209400 */
[----:B------:R-:W-:Y:S01]  /*0370*/  IADD3 R21, PT, PT, R9, R6, RZ ;  /* 0x0000000609157210 */ /* 0x000fe20007ffe0ff */
[----:B------:R-:W-:-:S03]  /*0380*/  IMAD.MOV.U32 R16, RZ, RZ, RZ ;  /* 0x000000ffff107224 */ /* 0x000fc600078e00ff */
[----:B------:R-:W-:-:S03]  /*0390*/  IABS R24, R21 ;  /* 0x0000001500187213 */ /* 0x000fc60000000000 */
[----:B-1----:R-:W1:Y:S02]  /*03a0*/  MUFU.RCP R4, R4 ;  /* 0x0000000400047308 */ /* 0x002e640000001000 */
[----:B-1----:R-:W-:-:S06]  /*03b0*/  VIADD R22, R4, 0xffffffe ;  /* 0x0ffffffe04167836 */ /* 0x002fcc0000000000 */
[----:B------:R-:W1:Y:S02]  /*03c0*/  F2I.FTZ.U32.TRUNC.NTZ R17, R22 ;  /* 0x0000001600117305 */ /* 0x000e64000021f000 */
[----:B-1----:R-:W-:-:S04]  /*03d0*/  IMAD.MOV R8, RZ, RZ, -R17 ;  /* 0x000000ffff087224 */ /* 0x002fc800078e0a11 */
[----:B------:R-:W-:-:S04]  /*03e0*/  IMAD R25, R8, R11, RZ ;  /* 0x0000000b08197224 */ /* 0x000fc800078e02ff */
[----:B------:R-:W-:-:S04]  /*03f0*/  IMAD.HI.U32 R8, R17, R25, R16 ;  /* 0x0000001911087227 */ /* 0x000fc800078e0010 */
[----:B------:R-:W-:-:S04]  /*0400*/  IMAD.MOV.U32 R17, RZ, RZ, R24 ;  /* 0x000000ffff117224 */ /* 0x000fc800078e0018 */
[----:B------:R-:W-:-:S05]  /*0410*/  IMAD.HI.U32 R16, R8, R17, RZ ;  /* 0x0000001108107227 */ /* 0x000fca00078e00ff */
[----:B------:R-:W-:-:S05]  /*0420*/  IADD3 R4, PT, PT, -R16, RZ, RZ ;  /* 0x000000ff10047210 */ /* 0x000fca0007ffe1ff */
[----:B------:R-:W-:Y:S02]  /*0430*/  IMAD R17, R11, R4, R17 ;  /* 0x000000040b117224 */ /* 0x000fe400078e0211 */
[----:B------:R-:W-:-:S05]  /*0440*/  IMAD.MOV.U32 R4, RZ, RZ, R11 ;  /* 0x000000ffff047224 */ /* 0x000fca00078e000b */
[----:B------:R-:W-:-:S13]  /*0450*/  ISETP.GT.U32.AND P3, PT, R4, R17, PT ;  /* 0x000000110400720c */ /* 0x000fda0003f64070 */
[----:B------:R-:W-:Y:S01]  /*0460*/  @!P3 IMAD.IADD R17, R17, 0x1, -R11 ;  /* 0x000000011111b824 */ /* 0x000fe200078e0a0b */
[----:B------:R-:W-:-:S04]  /*0470*/  @!P3 IADD3 R16, PT, PT, R16, 0x1, RZ ;  /* 0x000000011010b810 */ /* 0x000fc80007ffe0ff */
[----:B------:R-:W-:Y:S02]  /*0480*/  ISETP.GE.U32.AND P2, PT, R17, R4, PT ;  /* 0x000000041100720c */ /* 0x000fe40003f46070 */
[----:B------:R-:W-:-:S04]  /*0490*/  LOP3.LUT R17, R21, R0, RZ, 0x3c, !PT ;  /* 0x0000000015117212 */ /* 0x000fc800078e3cff */
[----:B------:R-:W-:-:S07]  /*04a0*/  ISETP.GE.AND P4, PT, R17, RZ, PT ;  /* 0x000000ff1100720c */ /* 0x000fce0003f86270 */
[----:B------:R-:W-:-:S06]  /*04b0*/  @P2 VIADD R16, R16, 0x1 ;  /* 0x0000000110102836 */ /* 0x000fcc0000000000 */
[----:B------:R-:W-:-:S04]  /*04c0*/  @!P4 IADD3 R16, PT, PT, -R16, RZ, RZ ;  /* 0x000000ff1010c210 */ /* 0x000fc80007ffe1ff */
[----:B------:R-:W-:-:S05]  /*04d0*/  SEL R17, R20, R16, !P1 ;  /* 0x0000001014117207 */ /* 0x000fca0004800000 */
[----:B------:R-:W-:-:S04]  /*04e0*/  IMAD.MOV R16, RZ, RZ, -R17 ;  /* 0x000000ffff107224 */ /* 0x000fc800078e0a11 */
[----:B------:R-:W-:-:S04]  /*04f0*/  IMAD R16, R0, R16, R21 ;  /* 0x0000001000107224 */ /* 0x000fc800078e0215 */
[----:B0-----:R-:W-:Y:S02]  /*0500*/  IMAD R19, R16, R6, R17 ;  /* 0x0000000610137224 */ /* 0x001fe400078e0211 */
[----:B------:R-:W-:-:S04]  /*0510*/  IMAD.WIDE R16, R9, 0x4, R14 ;  /* 0x0000000409107825 */ /* 0x000fc800078e020e */
[----:B------:R-:W-:Y:S01]  /*0520*/  IMAD.WIDE R18, R19, 0x4, R12 ;  /* 0x0000000413127825 */ /* 0x000fe200078e020c */
[----:B--2---:R0:W-:Y:S04]  /*0530*/  STG.E desc[UR4][R16.64], R23 ;  /* 0x0000001710007986 */ /* 0x0041e8000c101904 */
[----:B------:R1:W2:Y:S01]  /*0540*/  LDG.E R25, desc[UR4][R18.64] ;  /* 0x0000000412197981 */ /* 0x0002a2000c1e1900 */
[----:B------:R-:W-:-:S04]  /*0550*/  IADD3 R21, PT, PT, R21, R6, RZ ;  /* 0x0000000615157210 */ /* 0x000fc80007ffe0ff */
[----:B------:R-:W-:Y:S02]  /*0560*/  IABS R27, R21 ;  /* 0x00000015001b7213 */ /* 0x000fe40000000000 */
[----:B0-----:R-:W-:Y:S01]  /*0570*/  LOP3.LUT R23, R21, R0, RZ, 0x3c, !PT ;  /* 0x0000000015177212 */ /* 0x001fe200078e3cff */
[----:B------:R-:W-:-:S03]  /*0580*/  IMAD.WIDE R16, R6, 0x4, R16 ;  /* 0x0000000406107825 */ /* 0x000fc600078e0210 */
[----:B------:R-:W-:Y:S01]  /*0590*/  ISETP.GE.AND P4, PT, R23, RZ, PT ;  /* 0x000000ff1700720c */ /* 0x000fe20003f86270 */
[----:B------:R-:W-:-:S04]  /*05a0*/  IMAD.HI.U32 R22, R8, R27, RZ ;  /* 0x0000001b08167227 */ /* 0x000fc800078e00ff */
[----:B------:R-:W-:-:S04]  /*05b0*/  IMAD.MOV R24, RZ, RZ, -R22 ;  /* 0x000000ffff187224 */ /* 0x000fc800078e0a16 */
[----:B------:R-:W-:-:S05]  /*05c0*/  IMAD R27, R11, R24, R27 ;  /* 0x000000180b1b7224 */ /* 0x000fca00078e021b */
[----:B------:R-:W-:-:S13]  /*05d0*/  ISETP.GT.U32.AND P3, PT, R4, R27, PT ;  /* 0x0000001b0400720c */ /* 0x000fda0003f64070 */
[----:B------:R-:W-:Y:S01]  /*05e0*/  @!P3 IADD3 R27, PT, PT, R27, -R11, RZ ;  /* 0x8000000b1b1bb210 */ /* 0x000fe20007ffe0ff */
[----:B------:R-:W-:-:S03]  /*05f0*/  @!P3 VIADD R22, R22, 0x1 ;  /* 0x000000011616b836 */ /* 0x000fc60000000000 */
[----:B------:R-:W-:-:S13]  /*0600*/  ISETP.GE.U32.AND P2, PT, R27, R4, PT ;  /* 0x000000041b00720c */ /* 0x000fda0003f46070 */
[----:B------:R-:W-:-:S05]  /*0610*/  @P2 IADD3 R22, PT, PT, R22, 0x1, RZ ;  /* 0x0000000116162810 */ /* 0x000fca0007ffe0ff */
[----:B------:R-:W-:-:S05]  /*0620*/  @!P4 IMAD.MOV R22, RZ, RZ, -R22 ;  /* 0x000000ffff16c224 */ /* 0x000fca00078e0a16 */
[----:B-1----:R-:W-:-:S04]  /*0630*/  SEL R19, R20, R22, !P1 ;  /* 0x0000001614137207 */ /* 0x002fc80004800000 */
[----:B------:R-:W-:-:S05]  /*0640*/  IADD3 R18, PT, PT, -R19, RZ, RZ ;  /* 0x000000ff13127210 */ /* 0x000fca0007ffe1ff */
[----:B------:R-:W-:-:S04]  /*0650*/  IMAD R18, R0, R18, R21 ;  /* 0x0000001200127224 */ /* 0x000fc800078e0215 */
[----:B------:R-:W-:-:S04]  /*0660*/  IMAD R19, R18, R6, R19 ;  /* 0x0000000612137224 */ /* 0x000fc800078e0213 */
[----:B------:R-:W-:Y:S01]  /*0670*/  IMAD.WIDE R18, R19, 0x4, R12 ;  /* 0x0000000413127825 */ /* 0x000fe200078e020c */
[----:B--2---:R0:W-:Y:S04]  /*0680*/  STG.E desc[UR4][R16.64], R25 ;  /* 0x0000001910007986 */ /* 0x0041e8000c101904 */
[----:B------:R1:W2:Y:S01]  /*0690*/  LDG.E R23, desc[UR4][R18.64] ;  /* 0x0000000412177981 */ /* 0x0002a2000c1e1900 */
[----:B------:R-:W-:-:S05]  /*06a0*/  IMAD.IADD R21, R21, 0x1, R6 ;  /* 0x0000000115157824 */ /* 0x000fca00078e0206 */
[----:B------:R-:W-:Y:S01]  /*06b0*/  IABS R27, R21 ;  /* 0x00000015001b7213 */ /* 0x000fe20000000000 */
[----:B0-----:R-:W-:-:S04]  /*06c0*/  IMAD.WIDE R16, R6, 0x4, R16 ;  /* 0x0000000406107825 */ /* 0x001fc800078e0210 */
[----:B------:R-:W-:-:S05]  /*06d0*/  IMAD.HI.U32 R22, R8, R27, RZ ;  /* 0x0000001b08167227 */ /* 0x000fca00078e00ff */
[----:B------:R-:W-:-:S05]  /*06e0*/  IADD3 R24, PT, PT, -R22, RZ, RZ ;  /* 0x000000ff16187210 */ /* 0x000fca0007ffe1ff */
[----:B------:R-:W-:Y:S01]  /*06f0*/  IMAD R27, R11, R24, R27 ;  /* 0x000000180b1b7224 */ /* 0x000fe200078e021b */
[----:B------:R-:W-:-:S04]  /*0700*/  LOP3.LUT R24, R21, R0, RZ, 0x3c, !PT ;  /* 0x0000000015187212 */ /* 0x000fc800078e3cff */
[----:B------:R-:W-:Y:S02]  /*0710*/  ISETP.GT.U32.AND P3, PT, R4, R27, PT ;  /* 0x0000001b0400720c */ /* 0x000fe40003f64070 */
[----:B------:R-:W-:-:S11]  /*0720*/  ISETP.GE.AND P4, PT, R24, RZ, PT ;  /* 0x000000ff1800720c */ /* 0x000fd60003f86270 */
[----:B------:R-:W-:Y:S01]  /*0730*/  @!P3 IMAD.IADD R27, R27, 0x1, -R11 ;  /* 0x000000011b1bb824 */ /* 0x000fe200078e0a0b */
[----:B------:R-:W-:-:S04]  /*0740*/  @!P3 IADD3 R22, PT, PT, R22, 0x1, RZ ;  /* 0x000000011616b810 */ /* 0x000fc80007ffe0ff */
[----:B------:R-:W-:-:S13]  /*0750*/  ISETP.GE.U32.AND P2, PT, R27, R4, PT ;  /* 0x000000041b00720c */ /* 0x000fda0003f46070 */
[----:B------:R-:W-:-:S05]  /*0760*/  @P2 VIADD R22, R22, 0x1 ;  /* 0x0000000116162836 */ /* 0x000fca0000000000 */
[----:B------:R-:W-:-:S04]  /*0770*/  @!P4 IADD3 R22, PT, PT, -R22, RZ, RZ ;  /* 0x000000ff1616c210 */ /* 0x000fc80007ffe1ff */
[----:B-1----:R-:W-:-:S05]  /*0780*/  SEL R19, R20, R22, !P1 ;  /* 0x0000001614137207 */ /* 0x002fca0004800000 */
[----:B------:R-:W-:-:S04]  /*0790*/  IMAD.MOV R18, RZ, RZ, -R19 ;  /* 0x000000ffff127224 */ /* 0x000fc800078e0a13 */
[----:B------:R-:W-:-:S04]  /*07a0*/  IMAD R18, R0, R18, R21 ;  /* 0x0000001200127224 */ /* 0x000fc800078e0215 */
[----:B------:R-:W-:-:S04]  /*07b0*/  IMAD R19, R18, R6, R19 ;  /* 0x0000000612137224 */ /* 0x000fc800078e0213 */
        /* <DEDUP_REMOVED lines=71> */
[----:B------:R-:W-:-:S05]  /*0c30*/  IMAD R27, R11, R22, R27 ;  /* 0x000000160b1b7224 */ /* 0x000fca00078e021b */
[----:B------:R-:W-:-:S13]  /*0c40*/  ISETP.GT.U32.AND P3, PT, R4, R27, PT ;  /* 0x0000001b0400720c */ /* 0x000fda0003f64070 */
[----:B------:R-:W-:Y:S01]  /*0c50*/  @!P3 IMAD.IADD R27, R27, 0x1, -R11 ;  /* 0x000000011b1bb824 */ /* 0x000fe200078e0a0b */
[----:B------:R-:W-:Y:S02]  /*0c60*/  LOP3.LUT R11, R29, R0, RZ, 0x3c, !PT ;  /* 0x000000001d0b7212 */ /* 0x000fe400078e3cff */
[----:B------:R-:W-:Y:S02]  /*0c70*/  @!P3 IADD3 R21, PT, PT, R21, 0x1, RZ ;  /* 0x000000011515b810 */ /* 0x000fe40007ffe0ff */
[----:B------:R-:W-:Y:S02]  /*0c80*/  ISETP.GE.U32.AND P2, PT, R27, R4, PT ;  /* 0x000000041b00720c */ /* 0x000fe40003f46070 */
[----:B------:R-:W-:-:S11]  /*0c90*/  ISETP.GE.AND P4, PT, R11, RZ, PT ;  /* 0x000000ff0b00720c */ /* 0x000fd60003f86270 */
[----:B------:R-:W-:-:S05]  /*0ca0*/  @P2 VIADD R21, R21, 0x1 ;  /* 0x0000000115152836 */ /* 0x000fca0000000000 */
[----:B------:R-:W-:-:S04]  /*0cb0*/  @!P4 IADD3 R21, PT, PT, -R21, RZ, RZ ;  /* 0x000000ff1515c210 */ /* 0x000fc80007ffe1ff */
[----:B------:R-:W-:-:S05]  /*0cc0*/  SEL R21, R20, R21, !P1 ;  /* 0x0000001514157207 */ /* 0x000fca0004800000 */
[----:B------:R-:W-:-:S04]  /*0cd0*/  IMAD.MOV R11, RZ, RZ, -R21 ;  /* 0x000000ffff0b7224 */ /* 0x000fc800078e0a15 */
[----:B------:R-:W-:-:S04]  /*0ce0*/  IMAD R11, R0, R11, R29 ;  /* 0x0000000b000b7224 */ /* 0x000fc800078e021d */
[----:B------:R-:W-:-:S04]  /*0cf0*/  IMAD R11, R11, R6, R21 ;  /* 0x000000060b0b7224 */ /* 0x000fc800078e0215 */
[----:B-1----:R-:W-:Y:S01]  /*0d00*/  IMAD.WIDE R18, R11, 0x4, R12 ;  /* 0x000000040b127825 */ /* 0x002fe200078e020c */
[----:B--2---:R1:W-:Y:S05]  /*0d10*/  STG.E desc[UR4][R16.64], R23 ;  /* 0x0000001710007986 */ /* 0x0043ea000c101904 */
[----:B------:R-:W2:Y:S01]  /*0d20*/  LDG.E R19, desc[UR4][R18.64] ;  /* 0x0000000412137981 */ /* 0x000ea2000c1e1900 */
[----:B------:R-:W-:Y:S01]  /*0d30*/  IADD3 R10, PT, PT, R10, 0x8, RZ ;  /* 0x000000080a0a7810 */ /* 0x000fe20007ffe0ff */
[----:B------:R-:W-:-:S03]  /*0d40*/  IMAD.WIDE R20, R6, 0x4, R16 ;  /* 0x0000000406147825 */ /* 0x000fc600078e0210 */
[----:B------:R-:W-:Y:S01]  /*0d50*/  ISETP.NE.AND P1, PT, R10, RZ, PT ;  /* 0x000000ff0a00720c */ /* 0x000fe20003f25270 */
[----:B------:R-:W-:Y:S01]  /*0d60*/  IMAD R9, R6, 0x8, R9 ;  /* 0x0000000806097824 */ /* 0x000fe200078e0209 */
[----:B--2---:R1:W-:Y:S11]  /*0d70*/  STG.E desc[UR4][R20.64], R19 ;  /* 0x0000001314007986 */ /* 0x0043f6000c101904 */
[----:B------:R-:W-:Y:S05]  /*0d80*/  @P1 BRA `(.L_x_1) ;  /* 0xfffffff4001c1947 */ /* 0x000fea000383ffff */
.L_x_0:
[----:B0-----:R-:W-:Y:S05]  /*0d90*/  @!P0 EXIT ;  /* 0x000000000000894d */ /* 0x001fea0003800000 */
[----:B------:R-:W-:Y:S02]  /*0da0*/  ISETP.GE.U32.AND P1, PT, R3, 0x4, PT ;  /* 0x000000040300780c */ /* 0x000fe40003f26070 */
[----:B------:R-:W-:-:S04]  /*0db0*/  LOP3.LUT R14, R0, 0x3, RZ, 0xc0, !PT ;  /* 0x00000003000e7812 */ /* 0x000fc800078ec0ff */
[----:B------:R-:W-:-:S07]  /*0dc0*/  ISETP.NE.AND P0, PT, R14, RZ, PT ;  /* 0x000000ff0e00720c */ /* 0x000fce0003f05270 */
[----:B------:R-:W-:Y:S06]  /*0dd0*/  @!P1 BRA `(.L_x_2) ;  /* 0x0000000400949947 */ /* 0x000fec0003800000 */
[----:B------:R-:W-:Y:S01]  /*0de0*/  IABS R4, R0 ;  /* 0x0000000000047213 */ /* 0x000fe20000000000 */
[----:B------:R-:W0:Y:S01]  /*0df0*/  LDC R3, c[0x0][0x394] ;  /* 0x0000e500ff037b82 */ /* 0x000e220000000800 */
[----:B------:R-:W-:Y:S02]  /*0e00*/  HFMA2 R10, -RZ, RZ, 0, 0 ;  /* 0x00000000ff0a7431 */ /* 0x000fe400000001ff */
[----:B------:R-:W2:Y:S08]  /*0e10*/  I2F.RP R6, R4 ;  /* 0x0000000400067306 */ /* 0x000eb00000209400 */
[----:B--2---:R-:W2:Y:S01]  /*0e20*/  MUFU.RCP R6, R6 ;  /* 0x0000000600067308 */ /* 0x004ea20000001000 */
[----:B0-----:R-:W-:-:S05]  /*0e30*/  IMAD R13, R5, R3, R2 ;  /* 0x00000003050d7224 */ /* 0x001fca00078e0202 */
[----:B------:R-:W-:Y:S02]  /*0e40*/  IABS R8, R13 ;  /* 0x0000000d00087213 */ /* 0x000fe40000000000 */
[----:B--2---:R-:W-:-:S06]  /*0e50*/  IADD3 R11, PT, PT, R6, 0xffffffe, RZ ;  /* 0x0ffffffe060b7810 */ /* 0x004fcc0007ffe0ff */
[----:B------:R-:W0:Y:S02]  /*0e60*/  F2I.FTZ.U32.TRUNC.NTZ R11, R11 ;  /* 0x0000000b000b7305 */ /* 0x000e24000021f000 */
[----:B0-----:R-:W-:-:S04]  /*0e70*/  IMAD.MOV R7, RZ, RZ, -R11 ;  /* 0x000000ffff077224 */ /* 0x001fc800078e0a0b */
[----:B------:R-:W-:-:S04]  /*0e80*/  IMAD R7, R7, R4, RZ ;  /* 0x0000000407077224 */ /* 0x000fc800078e02ff */
[----:B------:R-:W-:Y:S01]  /*0e90*/  IMAD.HI.U32 R10, R11, R7, R10 ;  /* 0x000000070b0a7227 */ /* 0x000fe200078e000a */
[----:B------:R-:W-:-:S03]  /*0ea0*/  LOP3.LUT R11, RZ, R0, RZ, 0x33, !PT ;  /* 0x00000000ff0b7212 */ /* 0x000fc600078e33ff */
[----:B------:R-:W-:-:S04]  /*0eb0*/  IMAD.MOV.U32 R7, RZ, RZ, R8 ;  /* 0x000000ffff077224 */ /* 0x000fc800078e0008 */
[----:B------:R-:W-:-:S05]  /*0ec0*/  IMAD.HI.U32 R6, R10, R7, RZ ;  /* 0x000000070a067227 */ /* 0x000fca00078e00ff */
[----:B------:R-:W-:-:S05]  /*0ed0*/  IADD3 R8, PT, PT, -R6, RZ, RZ ;  /* 0x000000ff06087210 */ /* 0x000fca0007ffe1ff */
        /* <DEDUP_REMOVED lines=8> */
[----:B------:R-:W-:-:S04]  /*0f60*/  ISETP.NE.AND P1, PT, R0, RZ, PT ;  /* 0x000000ff0000720c */ /* 0x000fc80003f25270 */
[----:B------:R-:W-:Y:S02]  /*0f70*/  MOV R8, R6 ;  /* 0x0000000600087202 */ /* 0x000fe40000000f00 */
[----:B------:R-:W0:Y:S03]  /*0f80*/  LDC.64 R6, c[0x0][0x380] ;  /* 0x0000e000ff067b82 */ /* 0x000e260000000a00 */
[----:B------:R-:W-:-:S05]  /*0f90*/  @!P3 IMAD.MOV R8, RZ, RZ, -R8 ;  /* 0x000000ffff08b224 */ /* 0x000fca00078e0a08 */
[----:B------:R-:W-:-:S04]  /*0fa0*/  SEL R8, R11, R8, !P1 ;  /* 0x000000080b087207 */ /* 0x000fc80004800000 */
[----:B------:R-:W-:-:S05]  /*0fb0*/  IADD3 R9, PT, PT, -R8, RZ, RZ ;  /* 0x000000ff08097210 */ /* 0x000fca0007ffe1ff */
[----:B------:R-:W-:-:S04]  /*0fc0*/  IMAD R9, R0, R9, R13 ;  /* 0x0000000900097224 */ /* 0x000fc800078e020d */
[----:B------:R-:W-:-:S04]  /*0fd0*/  IMAD R9, R9, R3, R8 ;  /* 0x0000000309097224 */ /* 0x000fc800078e0208 */
[----:B0-----:R-:W-:-:S05]  /*0fe0*/  IMAD.WIDE R8, R9, 0x4, R6 ;  /* 0x0000000409087825 */ /* 0x001fca00078e0206 */
[----:B-1----:R0:W2:Y:S01]  /*0ff0*/  LDG.E R17, desc[UR4][R8.64] ;  /* 0x0000000408117981 */ /* 0x0020a2000c1e1900 */
[----:B------:R-:W-:-:S05]  /*1000*/  IMAD.IADD R15, R13, 0x1, R3 ;  /* 0x000000010d0f7824 */ /* 0x000fca00078e0203 */
[----:B------:R-:W-:Y:S01]  /*1010*/  IABS R19, R15 ;  /* 0x0000000f00137213 */ /* 0x000fe20000000000 */
[----:B0-----:R-:W0:Y:S04]  /*1020*/  LDC.64 R8, c[0x0][0x388] ;  /* 0x0000e200ff087b82 */ /* 0x001e280000000a00 */
[----:B------:R-:W-:-:S05]  /*1030*/  IMAD.HI.U32 R12, R10, R19, RZ ;  /* 0x000000130a0c7227 */ /* 0x000fca00078e00ff */
[----:B------:R-:W-:-:S05]  /*1040*/  IADD3 R16, PT, PT, -R12, RZ, RZ ;  /* 0x000000ff0c107210 */ /* 0x000fca0007ffe1ff */
[----:B------:R-:W-:Y:S01]  /*1050*/  IMAD R19, R4, R16, R19 ;  /* 0x0000001004137224 */ /* 0x000fe200078e0213 */
[----:B------:R-:W-:-:S04]  /*1060*/  LOP3.LUT R16, R15, R0, RZ, 0x3c, !PT ;  /* 0x000000000f107212 */ /* 0x000fc800078e3cff */
[----:B------:R-:W-:Y:S02]  /*1070*/  ISETP.GT.U32.AND P3, PT, R4, R19, PT ;  /* 0x000000130400720c */ /* 0x000fe40003f64070 */
[----:B------:R-:W-:Y:S01]  /*1080*/  ISETP.GE.AND P4, PT, R16, RZ, PT ;  /* 0x000000ff1000720c */ /* 0x000fe20003f86270 */
[----:B0-----:R-:W-:-:S10]  /*1090*/  IMAD.WIDE R8, R13, 0x4, R8 ;  /* 0x000000040d087825 */ /* 0x001fd400078e0208 */
[----:B------:R-:W-:Y:S01]  /*10a0*/  @!P3 IMAD.IADD R19, R19, 0x1, -R4 ;  /* 0x000000011313b824 */ /* 0x000fe200078e0a04 */
[----:B------:R-:W-:-:S04]  /*10b0*/  @!P3 IADD3 R12, PT, PT, R12, 0x1, RZ ;  /* 0x000000010c0cb810 */ /* 0x000fc80007ffe0ff */
[----:B------:R-:W-:-:S13]  /*10c0*/  ISETP.GE.U32.AND P2, PT, R19, R4, PT ;  /* 0x000000041300720c */ /* 0x000fda0003f46070 */
[----:B------:R-:W-:-:S05]  /*10d0*/  @P2 VIADD R12, R12, 0x1 ;  /* 0x000000010c0c2836 */ /* 0x000fca0000000000 */
[----:B------:R-:W-:-:S04]  /*10e0*/  @!P4 IADD3 R12, PT, PT, -R12, RZ, RZ ;  /* 0x000000ff0c0cc210 */ /* 0x000fc80007ffe1ff */
[----:B------:R-:W-:-:S05]  /*10f0*/  SEL R12, R11, R12, !P1 ;  /* 0x0000000c0b0c7207 */ /* 0x000fca0004800000 */
[----:B------:R-:W-:-:S04]  /*1100*/  IMAD.MOV R16, RZ, RZ, -R12 ;  /* 0x000000ffff107224 */ /* 0x000fc800078e0a0c */
[----:B------:R-:W-:-:S04]  /*1110*/  IMAD R16, R0, R16, R15 ;  /* 0x0000001000107224 */ /* 0x000fc800078e020f */
[----:B------:R-:W-:-:S04]  /*1120*/  IMAD R19, R16, R3, R12 ;  /* 0x0000000310137224 */ /* 0x000fc800078e020c */
[----:B------:R-:W-:Y:S01]  /*1130*/  IMAD.WIDE R12, R19, 0x4, R6 ;  /* 0x00000004130c7825 */ /* 0x000fe200078e0206 */
[----:B--2---:R0:W-:Y:S05]  /*1140*/  STG.E desc[UR4][R8.64], R17 ;  /* 0x0000001108007986 */ /* 0x0041ea000c101904 */
        /* <DEDUP_REMOVED lines=15> */
[----:B------:R-:W-:-:S04]  /*1240*/  SEL R16, R11, R16, !P1 ;  /* 0x000000100b107207 */ /* 0x000fc80004800000 */
[----:B-1----:R-:W-:-:S05]  /*1250*/  IADD3 R12, PT, PT, -R16, RZ, RZ ;  /* 0x000000ff100c7210 */ /* 0x002fca0007ffe1ff */
[----:B------:R-:W-:-:S04]  /*1260*/  IMAD R12, R0, R12, R15 ;  /* 0x0000000c000c7224 */ /* 0x000fc800078e020f */
[----:B------:R-:W-:-:S04]  /*1270*/  IMAD R17, R12, R3, R16 ;  /* 0x000000030c117224 */ /* 0x000fc800078e0210 */
[----:B------:R-:W-:Y:S01]  /*1280*/  IMAD.WIDE R16, R17, 0x4, R6 ;  /* 0x0000000411107825 */ /* 0x000fe200078e0206 */
[----:B--2---:R0:W-:Y:S04]  /*1290*/  STG.E desc[UR4][R8.64], R13 ;  /* 0x0000000d08007986 */ /* 0x0041e8000c101904 */
[----:B------:R-:W2:Y:S01]  /*12a0*/  LDG.E R12, desc[UR4][R16.64] ;  /* 0x00000004100c7981 */ /* 0x000ea2000c1e1900 */
[----:B------:R-:W-:-:S05]  /*12b0*/  IMAD.IADD R19, R15, 0x1, R3 ;  /* 0x000000010f137824 */ /* 0x000fca00078e0203 */
[----:B------:R-:W-:-:S05]  /*12c0*/  IABS R15, R19 ;  /* 0x00000013000f7213 */ /* 0x000fca0000000000 */
        /* <DEDUP_REMOVED lines=17> */
[----:B--2---:R0:W-:Y:S05]  /*13e0*/  STG.E desc[UR4][R10.64], R12 ;  /* 0x0000000c0a007986 */ /* 0x0041ea000c101904 */
[----:B------:R-:W2:Y:S01]  /*13f0*/  LDG.E R7, desc[UR4][R6.64] ;  /* 0x0000000406077981 */ /* 0x000ea2000c1e1900 */
[----:B------:R-:W-:Y:S01]  /*1400*/  IMAD.WIDE R8, R3, 0x4, R10 ;  /* 0x0000000403087825 */ /* 0x000fe200078e020a */
[----:B------:R-:W-:-:S04]  /*1410*/  IADD3 R5, PT, PT, R5, 0x4, RZ ;  /* 0x0000000405057810 */ /* 0x000fc80007ffe0ff */
[----:B--2---:R0:W-:Y:S03]  /*1420*/  STG.E desc[UR4][R8.64], R7 ;  /* 0x0000000708007986 */ /* 0x0041e6000c101904 */
.L_x_2:
[----:B------:R-:W-:Y:S05]  /*1430*/  @!P0 EXIT ;  /* 0x000000000000894d */ /* 0x000fea0003800000 */
[----:B------:R-:W-:-:S13]  /*1440*/  ISETP.NE.AND P0, PT, R14, 0x1, PT ;  /* 0x000000010e00780c */ /* 0x000fda0003f05270 */
[----:B------:R-:W-:Y:S05]  /*1450*/  @!P0 BRA `(.L_x_3) ;  /* 0x0000000000ec8947 */ /* 0x000fea0003800000 */
[-C--:B------:R-:W-:Y:S01]  /*1460*/  IABS R4, R0.reuse ;  /* 0x0000000000047213 */ /* 0x080fe20000000000 */
[----:B------:R-:W2:Y:S01]  /*1470*/  LDC R3, c[0x0][0x394] ;  /* 0x0000e500ff037b82 */ /* 0x000ea20000000800 */
[----:B------:R-:W-:Y:S01]  /*1480*/  IMAD.MOV.U32 R6, RZ, RZ, RZ ;  /* 0x000000ffff067224 */ /* 0x000fe200078e00ff */
[----:B------:R-:W-:Y:S01]  /*1490*/  ISETP.NE.AND P3, PT, R0, RZ, PT ;  /* 0x000000ff0000720c */ /* 0x000fe20003f65270 */
[----:B0-----:R-:W0:Y:S01]  /*14a0*/  I2F.RP R8, R4 ;  /* 0x0000000400087306 */ /* 0x001e220000209400 */
[----:B-1----:R-:W-:-:S07]  /*14b0*/  LOP3.LUT R19, RZ, R0, RZ, 0x33, !PT ;  /* 0x00000000ff137212 */ /* 0x002fce00078e33ff */
[----:B0-----:R-:W0:Y:S01]  /*14c0*/  MUFU.RCP R8, R8 ;  /* 0x0000000800087308 */ /* 0x001e220000001000 */
[----:B--2---:R-:W-:-:S05]  /*14d0*/  IMAD R9, R5, R3, R2 ;  /* 0x0000000305097224 */ /* 0x004fca00078e0202 */
[----:B------:R-:W-:Y:S01]  /*14e0*/  IABS R13, R9 ;  /* 0x00000009000d7213 */ /* 0x000fe20000000000 */
[----:B0-----:R-:W-:-:S04]  /*14f0*/  VIADD R10, R8, 0xffffffe ;  /* 0x0ffffffe080a7836 */ /* 0x001fc80000000000 */
[----:B------:R-:W0:Y:S02]  /*1500*/  F2I.FTZ.U32.TRUNC.NTZ R7, R10 ;  /* 0x0000000a00077305 */ /* 0x000e24000021f000 */
[----:B0-----:R-:W-:-:S05]  /*1510*/  IADD3 R11, PT, PT, RZ, -R7, RZ ;  /* 0x80000007ff0b7210 */ /* 0x001fca0007ffe0ff */
[----:B------:R-:W-:-:S04]  /*1520*/  IMAD R11, R11, R4, RZ ;  /* 0x000000040b0b7224 */ /* 0x000fc800078e02ff */
[----:B------:R-:W-:Y:S01]  /*1530*/  IMAD.HI.U32 R12, R7, R11, R6 ;  /* 0x0000000b070c7227 */ /* 0x000fe200078e0006 */
[----:B------:R-:W-:-:S05]  /*1540*/  MOV R7, R13 ;  /* 0x0000000d00077202 */ /* 0x000fca0000000f00 */
[----:B------:R-:W-:-:S04]  /*1550*/  IMAD.HI.U32 R6, R12, R7, RZ ;  /* 0x000000070c067227 */ /* 0x000fc800078e00ff */
[----:B------:R-:W-:-:S04]  /*1560*/  IMAD.MOV R8, RZ, RZ, -R6 ;  /* 0x000000ffff087224 */ /* 0x000fc800078e0a06 */
[----:B------:R-:W-:-:S05]  /*1570*/  IMAD R7, R4, R8, R7 ;  /* 0x0000000804077224 */ /* 0x000fca00078e0207 */
[----:B------:R-:W-:-:S13]  /*1580*/  ISETP.GT.U32.AND P1, PT, R4, R7, PT ;  /* 0x000000070400720c */ /* 0x000fda0003f24070 */
[----:B------:R-:W-:Y:S01]  /*1590*/  @!P1 IADD3 R7, PT, PT, R7, -R4, RZ ;  /* 0x8000000407079210 */ /* 0x000fe20007ffe0ff */
[----:B------:R-:W-:-:S03]  /*15a0*/  @!P1 VIADD R6, R6, 0x1 ;  /* 0x0000000106069836 */ /* 0x000fc60000000000 */
[----:B------:R-:W-:Y:S02]  /*15b0*/  ISETP.GE.U32.AND P0, PT, R7, R4, PT ;  /* 0x000000040700720c */ /* 0x000fe40003f06070 */
[----:B------:R-:W-:-:S04]  /*15c0*/  LOP3.LUT R7, R9, R0, RZ, 0x3c, !PT ;  /* 0x0000000009077212 */ /* 0x000fc800078e3cff */
[----:B------:R-:W-:-:S07]  /*15d0*/  ISETP.GE.AND P2, PT, R7, RZ, PT ;  /* 0x000000ff0700720c */ /* 0x000fce0003f46270 */
[----:B------:R-:W-:-:S05]  /*15e0*/  @P0 IADD3 R6, PT, PT, R6, 0x1, RZ ;  /* 0x0000000106060810 */ /* 0x000fca0007ffe0ff */
[----:B------:R-:W-:Y:S02]  /*15f0*/  IMAD.MOV.U32 R8, RZ, RZ, R6 ;  /* 0x000000ffff087224 */ /* 0x000fe400078e0006 */
[----:B------:R-:W0:Y:S03]  /*1600*/  LDC.64 R6, c[0x0][0x380] ;  /* 0x0000e000ff067b82 */ /* 0x000e260000000a00 */
[----:B------:R-:W-:-:S04]  /*1610*/  @!P2 IADD3 R8, PT, PT, -R8, RZ, RZ ;  /* 0x000000ff0808a210 */ /* 0x000fc80007ffe1ff */
[----:B------:R-:W-:-:S05]  /*1620*/  SEL R8, R19, R8, !P3 ;  /* 0x0000000813087207 */ /* 0x000fca0005800000 */
[----:B------:R-:W-:-:S04]  /*1630*/  IMAD.MOV R10, RZ, RZ, -R8 ;  /* 0x000000ffff0a7224 */ /* 0x000fc800078e0a08 */
[----:B------:R-:W-:-:S04]  /*1640*/  IMAD R10, R0, R10, R9 ;  /* 0x0000000a000a7224 */ /* 0x000fc800078e0209 */
[----:B------:R-:W-:-:S04]  /*1650*/  IMAD R11, R10, R3, R8 ;  /* 0x000000030a0b7224 */ /* 0x000fc800078e0208 */
[----:B0-----:R-:W-:-:S05]  /*1660*/  IMAD.WIDE R10, R11, 0x4, R6 ;  /* 0x000000040b0a7825 */ /* 0x001fca00078e0206 */
[----:B------:R0:W2:Y:S01]  /*1670*/  LDG.E R13, desc[UR4][R10.64] ;  /* 0x000000040a0d7981 */ /* 0x0000a2000c1e1900 */
[----:B------:R-:W-:-:S04]  /*1680*/  IADD3 R17, PT, PT, R9, R3, RZ ;  /* 0x0000000309117210 */ /* 0x000fc80007ffe0ff */
[----:B------:R-:W-:-:S05]  /*1690*/  IABS R15, R17 ;  /* 0x00000011000f7213 */ /* 0x000fca0000000000 */
[----:B------:R-:W-:Y:S01]  /*16a0*/  IMAD.HI.U32 R8, R12, R15, RZ ;  /* 0x0000000f0c087227 */ /* 0x000fe200078e00ff */
[----:B0-----:R-:W0:Y:S03]  /*16b0*/  LDC.64 R10, c[0x0][0x388] ;  /* 0x0000e200ff0a7b82 */ /* 0x001e260000000a00 */
[----:B------:R-:W-:-:S04]  /*16c0*/  IMAD.MOV R12, RZ, RZ, -R8 ;  /* 0x000000ffff0c7224 */ /* 0x000fc800078e0a08 */
[----:B------:R-:W-:-:S05]  /*16d0*/  IMAD R15, R4, R12, R15 ;  /* 0x0000000c040f7224 */ /* 0x000fca00078e020f */
[----:B------:R-:W-:Y:S01]  /*16e0*/  ISETP.GT.U32.AND P1, PT, R4, R15, PT ;  /* 0x0000000f0400720c */ /* 0x000fe20003f24070 */
[----:B0-----:R-:W-:-:S12]  /*16f0*/  IMAD.WIDE R10, R9, 0x4, R10 ;  /* 0x00000004090a7825 */ /* 0x001fd800078e020a */
[----:B------:R-:W-:Y:S01]  /*1700*/  @!P1 IADD3 R15, PT, PT, R15, -R4, RZ ;  /* 0x800000040f0f9210 */ /* 0x000fe20007ffe0ff */
[----:B------:R-:W-:-:S03]  /*1710*/  @!P1 VIADD R8, R8, 0x1 ;  /* 0x0000000108089836 */ /* 0x000fc60000000000 */
[----:B------:R-:W-:Y:S02]  /*1720*/  ISETP.GE.U32.AND P0, PT, R15, R4, PT ;  /* 0x000000040f00720c */ /* 0x000fe40003f06070 */
[----:B------:R-:W-:-:S04]  /*1730*/  LOP3.LUT R4, R17, R0, RZ, 0x3c, !PT ;  /* 0x0000000011047212 */ /* 0x000fc800078e3cff */
[----:B------:R-:W-:-:S07]  /*1740*/  ISETP.GE.AND P2, PT, R4, RZ, PT ;  /* 0x000000ff0400720c */ /* 0x000fce0003f46270 */
[----:B------:R-:W-:-:S06]  /*1750*/  @P0 IADD3 R8, PT, PT, R8, 0x1, RZ ;  /* 0x0000000108080810 */ /* 0x000fcc0007ffe0ff */
[----:B------:R-:W-:-:S05]  /*1760*/  @!P2 IMAD.MOV R8, RZ, RZ, -R8 ;  /* 0x000000ffff08a224 */ /* 0x000fca00078e0a08 */
[----:B------:R-:W-:-:S04]  /*1770*/  SEL R8, R19, R8, !P3 ;  /* 0x0000000813087207 */ /* 0x000fc80005800000 */
[----:B------:R-:W-:-:S05]  /*1780*/  IADD3 R15, PT, PT, -R8, RZ, RZ ;  /* 0x000000ff080f7210 */ /* 0x000fca0007ffe1ff */
[----:B------:R-:W-:-:S04]  /*1790*/  IMAD R4, R0, R15, R17 ;  /* 0x0000000f00047224 */ /* 0x000fc800078e0211 */
[----:B------:R-:W-:-:S04]  /*17a0*/  IMAD R15, R4, R3, R8 ;  /* 0x00000003040f7224 */ /* 0x000fc800078e0208 */
[----:B------:R-:W-:Y:S01]  /*17b0*/  IMAD.WIDE R6, R15, 0x4, R6 ;  /* 0x000000040f067825 */ /* 0x000fe200078e0206 */
[----:B--2---:R2:W-:Y:S05]  /*17c0*/  STG.E desc[UR4][R10.64], R13 ;  /* 0x0000000d0a007986 */ /* 0x0045ea000c101904 */
[----:B------:R-:W3:Y:S01]  /*17d0*/  LDG.E R7, desc[UR4][R6.64] ;  /* 0x0000000406077981 */ /* 0x000ee2000c1e1900 */
[----:B------:R-:W-:-:S04]  /*17e0*/  IMAD.WIDE R8, R3, 0x4, R10 ;  /* 0x0000000403087825 */ /* 0x000fc800078e020a */
[----:B------:R-:W-:Y:S01]  /*17f0*/  VIADD R5, R5, 0x2 ;  /* 0x0000000205057836 */ /* 0x000fe20000000000 */
[----:B---3--:R2:W-:Y:S06]  /*1800*/  STG.E desc[UR4][R8.64], R7 ;  /* 0x0000000708007986 */ /* 0x0085ec000c101904 */
.L_x_3:
[----:B------:R-:W-:-:S04]  /*1810*/  LOP3.LUT R3, R0, 0x1, RZ, 0xc0, !PT ;  /* 0x0000000100037812 */ /* 0x000fc800078ec0ff */
[----:B------:R-:W-:-:S13]  /*1820*/  ISETP.NE.U32.AND P0, PT, R3, 0x1, PT ;  /* 0x000000010300780c */ /* 0x000fda0003f05070 */
[----:B------:R-:W-:Y:S05]  /*1830*/  @P0 EXIT ;  /* 0x000000000000094d */ /* 0x000fea0003800000 */
[----:B------:R-:W-:Y:S01]  /*1840*/  IABS R6, R0 ;  /* 0x0000000000067213 */ /* 0x000fe20000000000 */
[----:B------:R-:W0:Y:S03]  /*1850*/  LDCU UR6, c[0x0][0x394] ;  /* 0x00007280ff0677ac */ /* 0x000e260008000800 */
[----:B------:R-:W3:Y:S08]  /*1860*/  I2F.RP R4, R6 ;  /* 0x0000000600047306 */ /* 0x000ef00000209400 */
[----:B---3--:R-:W3:Y:S01]  /*1870*/  MUFU.RCP R4, R4 ;  /* 0x0000000400047308 */ /* 0x008ee20000001000 */
[----:B0-2---:R-:W-:-:S02]  /*1880*/  IMAD R7, R5, UR6, R2 ;  /* 0x0000000605077c24 */ /* 0x005fc4000f8e0202 */
[----:B------:R-:W-:Y:S01]  /*1890*/  HFMA2 R2, -RZ, RZ, 0, 0 ;  /* 0x00000000ff027431 */ /* 0x000fe200000001ff */
[----:B---3--:R-:W-:-:S04]  /*18a0*/  IADD3 R8, PT, PT, R4, 0xffffffe, RZ ;  /* 0x0ffffffe04087810 */ /* 0x008fc80007ffe0ff */
[----:B------:R-:W0:Y:S02]  /*18b0*/  F2I.FTZ.U32.TRUNC.NTZ R3, R8 ;  /* 0x0000000800037305 */ /* 0x000e24000021f000 */
[----:B0-----:R-:W-:-:S04]  /*18c0*/  IMAD.MOV R9, RZ, RZ, -R3 ;  /* 0x000000ffff097224 */ /* 0x001fc800078e0a03 */
[----:B------:R-:W-:Y:S01]  /*18d0*/  IMAD R5, R9, R6, RZ ;  /* 0x0000000609057224 */ /* 0x000fe200078e02ff */
[----:B------:R-:W-:-:S03]  /*18e0*/  IABS R9, R7 ;  /* 0x0000000700097213 */ /* 0x000fc60000000000 */
[----:B------:R-:W-:-:S04]  /*18f0*/  IMAD.HI.U32 R2, R3, R5, R2 ;  /* 0x0000000503027227 */ /* 0x000fc800078e0002 */
[----:B------:R-:W-:-:S04]  /*1900*/  IMAD.MOV.U32 R3, RZ, RZ, R9 ;  /* 0x000000ffff037224 */ /* 0x000fc800078e0009 */
[----:B------:R-:W-:-:S05]  /*1910*/  IMAD.HI.U32 R2, R2, R3, RZ ;  /* 0x0000000302027227 */ /* 0x000fca00078e00ff */
[----:B------:R-:W-:-:S05]  /*1920*/  IADD3 R4, PT, PT, -R2, RZ, RZ ;  /* 0x000000ff02047210 */ /* 0x000fca0007ffe1ff */
[----:B------:R-:W-:-:S05]  /*1930*/  IMAD R3, R6, R4, R3 ;  /* 0x0000000406037224 */ /* 0x000fca00078e0203 */
[----:B------:R-:W-:-:S13]  /*1940*/  ISETP.GT.U32.AND P1, PT, R6, R3, PT ;  /* 0x000000030600720c */ /* 0x000fda0003f24070 */
[----:B------:R-:W-:Y:S01]  /*1950*/  @!P1 IMAD.IADD R3, R3, 0x1, -R6 ;  /* 0x0000000103039824 */ /* 0x000fe200078e0a06 */
[----:B------:R-:W-:Y:S02]  /*1960*/  @!P1 IADD3 R2, PT, PT, R2, 0x1, RZ ;  /* 0x0000000102029810 */ /* 0x000fe40007ffe0ff */
[----:B------:R-:W-:Y:S02]  /*1970*/  ISETP.NE.AND P1, PT, R0, RZ, PT ;  /* 0x000000ff0000720c */ /* 0x000fe40003f25270 */
[----:B------:R-:W-:Y:S02]  /*1980*/  ISETP.GE.U32.AND P0, PT, R3, R6, PT ;  /* 0x000000060300720c */ /* 0x000fe40003f06070 */
[----:B------:R-:W-:-:S04]  /*1990*/  LOP3.LUT R3, R7, R0, RZ, 0x3c, !PT ;  /* 0x0000000007037212 */ /* 0x000fc800078e3cff */
[----:B------:R-:W-:-:S07]  /*19a0*/  ISETP.GE.AND P2, PT, R3, RZ, PT ;  /* 0x000000ff0300720c */ /* 0x000fce0003f46270 */
[----:B------:R-:W-:-:S05]  /*19b0*/  @P0 VIADD R2, R2, 0x1 ;  /* 0x0000000102020836 */ /* 0x000fca0000000000 */
[----:B------:R-:W-:Y:S02]  /*19c0*/  MOV R4, R2 ;  /* 0x0000000200047202 */ /* 0x000fe40000000f00 */
[----:B------:R-:W0:Y:S03]  /*19d0*/  LDC.64 R2, c[0x0][0x380] ;  /* 0x0000e000ff027b82 */ /* 0x000e260000000a00 */
[----:B------:R-:W-:Y:S01]  /*19e0*/  @!P2 IMAD.MOV R4, RZ, RZ, -R4 ;  /* 0x000000ffff04a224 */ /* 0x000fe200078e0a04 */
[----:B------:R-:W-:-:S04]  /*19f0*/  @!P1 LOP3.LUT R4, RZ, R0, RZ, 0x33, !PT ;  /* 0x00000000ff049212 */ /* 0x000fc800078e33ff */
[----:B------:R-:W-:-:S05]  /*1a00*/  IADD3 R5, PT, PT, -R4, RZ, RZ ;  /* 0x000000ff04057210 */ /* 0x000fca0007ffe1ff */
[----:B------:R-:W-:-:S04]  /*1a10*/  IMAD R5, R0, R5, R7 ;  /* 0x0000000500057224 */ /* 0x000fc800078e0207 */
[----:B------:R-:W-:-:S04]  /*1a20*/  IMAD R5, R5, UR6, R4 ;  /* 0x0000000605057c24 */ /* 0x000fc8000f8e0204 */
[----:B0-----:R-:W-:Y:S02]  /*1a30*/  IMAD.WIDE R2, R5, 0x4, R2 ;  /* 0x0000000405027825 */ /* 0x001fe400078e0202 */
[----:B------:R-:W0:Y:S04]  /*1a40*/  LDC.64 R4, c[0x0][0x388] ;  /* 0x0000e200ff047b82 */ /* 0x000e280000000a00 */
[----:B------:R-:W2:Y:S01]  /*1a50*/  LDG.E R3, desc[UR4][R2.64] ;  /* 0x0000000402037981 */ /* 0x000ea2000c1e1900 */
[----:B0-----:R-:W-:-:S05]  /*1a60*/  IMAD.WIDE R4, R7, 0x4, R4 ;  /* 0x0000000407047825 */ /* 0x001fca00078e0204 */
[----:B--2---:R-:W-:Y:S01]  /*1a70*/  STG.E desc[UR4][R4.64], R3 ;  /* 0x0000000304007986 */ /* 0x004fe2000c101904 */
[----:B------:R-:W-:Y:S05]  /*1a80*/  EXIT ;  /* 0x000000000000794d */ /* 0x000fea0003800000 */
.L_x_4:
[----:B------:R-:W-:-:S00]  /*1a90*/  BRA `(.L_x_4) ;  /* 0xfffffffc00fc7947 */ /* 0x000fc0000383ffff */
[----:B------:R-:W-:-:S00]  /*1aa0*/  NOP ;  /* 0x0000000000007918 */ /* 0x000fc00000000000 */
        /* <DEDUP_REMOVED lines=13> */
.L_x_53:


//--------------------- .text._Z15row_cuda_bvp_2cPfii --------------------------
	.section	.text._Z15row_cuda_bvp_2cPfii,"ax",@progbits
	.align	128
        .global         _Z15row_cuda_bvp_2cPfii
        .type           _Z15row_cuda_bvp_2cPfii,@function
        .size           _Z15row_cuda_bvp_2cPfii,(.L_x_54 - _Z15row_cuda_bvp_2cPfii)
        .other          _Z15row_cuda_bvp_2cPfii,@"STO_CUDA_ENTRY STV_DEFAULT"
_Z15row_cuda_bvp_2cPfii:
.text._Z15row_cuda_bvp_2cPfii:
[----:B------:R-:W-:Y:S01]  /*0000*/  LDC R1, c[0x0][0x37c] ;  /* 0x0000df00ff017b82 */ /* 0x000fe20000000800 */
[----:B------:R-:W0:Y:S07]  /*0010*/  S2R R2, SR_TID.X ;  /* 0x0000000000027919 */ /* 0x000e2e0000002100 */
[----:B------:R-:W0:Y:S08]  /*0020*/  S2UR UR4, SR_CTAID.X ;  /* 0x00000000000479c3 */ /* 0x000e300000002500 */
[----:B------:R-:W0:Y:S08]  /*0030*/  LDC R5, c[0x0][0x360] ;  /* 0x0000d800ff057b82 */ /* 0x000e300000000800 */
[----:B------:R-:W1:Y:S01]  /*0040*/  LDC R0, c[0x0][0x38c] ;  /* 0x0000e300ff007b82 */ /* 0x000e620000000800 */
[----:B0-----:R-:W-:Y:S01]  /*0050*/  IMAD R5, R5, UR4, R2 ;  /* 0x0000000405057c24 */ /* 0x001fe2000f8e0202 */
[----:B-1----:R-:W-:-:S04]  /*0060*/  IADD3 R2, PT, PT, R0, -0x1, RZ ;  /* 0xffffffff00027810 */ /* 0x002fc80007ffe0ff */
[----:B------:R-:W-:-:S13]  /*0070*/  ISETP.NE.AND P0, PT, R5, R2, PT ;  /* 0x000000020500720c */ /* 0x000fda0003f05270 */
[----:B------:R-:W-:Y:S05]  /*0080*/  @!P0 EXIT ;  /* 0x000000000000894d */ /* 0x000fea0003800000 */
[----:B------:R-:W0:Y:S08]  /*0090*/  LDC R6, c[0x0][0x388] ;  /* 0x0000e200ff067b82 */ /* 0x000e300000000800 */
[----:B------:R-:W1:Y:S01]  /*00a0*/  LDC.64 R2, c[0x0][0x380] ;  /* 0x0000e000ff027b82 */ /* 0x000e620000000a00 */
[----:B0-----:R-:W-:-:S13]  /*00b0*/  ISETP.GE.AND P0, PT, R6, 0x2, PT ;  /* 0x000000020600780c */ /* 0x001fda0003f06270 */
[----:B-1----:R-:W-:Y:S05]  /*00c0*/  @!P0 EXIT ;  /* 0x000000000000894d */ /* 0x002fea0003800000 */
[----:B------:R-:W0:Y:S01]  /*00d0*/  LDCU.64 UR6, c[0x0][0x358] ;  /* 0x00006b00ff0677ac */ /* 0x000e220008000a00 */
[----:B------:R-:W-:Y:S01]  /*00e0*/  IMAD.WIDE R2, R5, 0x4, R2 ;  /* 0x0000000405027825 */ /* 0x000fe200078e0202 */
[----:B------:R-:W-:-:S04]  /*00f0*/  IADD3 R5, PT, PT, R6, -0x2, RZ ;  /* 0xfffffffe06057810 */ /* 0x000fc80007ffe0ff */
[----:B------:R-:W-:Y:S01]  /*0100*/  ISETP.GE.U32.AND P0, PT, R5, 0xf, PT ;  /* 0x0000000f0500780c */ /* 0x000fe20003f06070 */
[----:B------:R-:W-:Y:S01]  /*0110*/  UMOV UR4, 0x1 ;  /* 0x0000000100047882 */ /* 0x000fe20000000000 */
[----:B------:R-:W-:-:S04]  /*0120*/  IADD3 R5, PT, PT, R6, -0x1, RZ ;  /* 0xffffffff06057810 */ /* 0x000fc80007ffe0ff */
[----:B------:R-:W-:Y:S01]  /*0130*/  LOP3.LUT R6, R5, 0xf, RZ, 0xc0, !PT ;  /* 0x0000000f05067812 */ /* 0x000fe200078ec0ff */
[----:B0-----:R0:W5:Y:S06]  /*0140*/  LDG.E R4, desc[UR6][R2.64+0x4] ;  /* 0x0000040602047981 */ /* 0x00116c000c1e1900 */
[----:B------:R-:W-:Y:S05]  /*0150*/  @!P0 BRA `(.L_x_5) ;  /* 0x0000000400288947 */ /* 0x000fea0003800000 */
[----:B------:R-:W1:Y:S01]  /*0160*/  LDC R7, c[0x0][0x38c] ;  /* 0x0000e300ff077b82 */ /* 0x000e620000000800 */
[----:B------:R-:W-:Y:S01]  /*0170*/  LOP3.LUT R8, R5, 0xfffffff0, RZ, 0xc0, !PT ;  /* 0xfffffff005087812 */ /* 0x000fe200078ec0ff */
[----:B------:R-:W-:-:S03]  /*0180*/  UMOV UR4, URZ ;  /* 0x000000ff00047c82 */ /* 0x000fc60008000000 */
[----:B------:R-:W-:-:S07]  /*0190*/  IADD3 R8, PT, PT, -R8, RZ, RZ ;  /* 0x000000ff08087210 */ /* 0x000fce0007ffe1ff */
.L_x_6:
[----:B-1--4-:R-:W-:-:S05]  /*01a0*/  IMAD.WIDE R10, R7, 0x4, R2 ;  /* 0x00000004070a7825 */ /* 0x012fca00078e0202 */
[----:B------:R-:W2:Y:S01]  /*01b0*/  LDG.E R9, desc[UR6][R10.64] ;  /* 0x000000060a097981 */ /* 0x000ea2000c1e1900 */
[----:B------:R-:W-:-:S04]  /*01c0*/  IMAD.WIDE R12, R0, 0x4, R10 ;  /* 0x00000004000c7825 */ /* 0x000fc800078e020a */
[----:B--2--5:R-:W-:-:S05]  /*01d0*/  FADD R9, R4, R9 ;  /* 0x0000000904097221 */ /* 0x024fca0000000000 */
[----:B------:R1:W-:Y:S04]  /*01e0*/  STG.E desc[UR6][R10.64], R9 ;  /* 0x000000090a007986 */ /* 0x0003e8000c101906 */
[----:B------:R-:W2:Y:S02]  /*01f0*/  LDG.E R15, desc[UR6][R12.64] ;  /* 0x000000060c0f7981 */ /* 0x000ea4000c1e1900 */
[----:B--2---:R-:W-:Y:S01]  /*0200*/  FADD R19, R4, R15 ;  /* 0x0000000f04137221 */ /* 0x004fe20000000000 */
[----:B------:R-:W-:-:S04]  /*0210*/  IMAD.WIDE R14, R0, 0x4, R12 ;  /* 0x00000004000e7825 */ /* 0x000fc800078e020c */
[----:B------:R2:W-:Y:S04]  /*0220*/  STG.E desc[UR6][R12.64], R19 ;  /* 0x000000130c007986 */ /* 0x0005e8000c101906 */
[----:B------:R-:W3:Y:S02]  /*0230*/  LDG.E R17, desc[UR6][R14.64] ;  /* 0x000000060e117981 */ /* 0x000ee4000c1e1900 */
[----:B---3--:R-:W-:Y:S01]  /*0240*/  FADD R21, R4, R17 ;  /* 0x0000001104157221 */ /* 0x008fe20000000000 */
[----:B------:R-:W-:-:S04]  /*0250*/  IMAD.WIDE R16, R0, 0x4, R14 ;  /* 0x0000000400107825 */ /* 0x000fc800078e020e */
[----:B------:R3:W-:Y:S04]  /*0260*/  STG.E desc[UR6][R14.64], R21 ;  /* 0x000000150e007986 */ /* 0x0007e8000c101906 */
[----:B------:R-:W4:Y:S01]  /*0270*/  LDG.E R23, desc[UR6][R16.64] ;  /* 0x0000000610177981 */ /* 0x000f22000c1e1900 */
[----:B-1----:R-:W-:-:S04]  /*0280*/  IMAD.WIDE R10, R0, 0x4, R16 ;  /* 0x00000004000a7825 */ /* 0x002fc800078e0210 */
[----:B----4-:R-:W-:-:S05]  /*0290*/  FADD R23, R4, R23 ;  /* 0x0000001704177221 */ /* 0x010fca0000000000 */
[----:B------:R1:W-:Y:S04]  /*02a0*/  STG.E desc[UR6][R16.64], R23 ;  /* 0x0000001710007986 */ /* 0x0003e8000c101906 */
[----:B------:R-:W4:Y:S01]  /*02b0*/  LDG.E R9, desc[UR6][R10.64] ;  /* 0x000000060a097981 */ /* 0x000f22000c1e1900 */
[----:B--2---:R-:W-:-:S04]  /*02c0*/  IMAD.WIDE R12, R0, 0x4, R10 ;  /* 0x00000004000c7825 */ /* 0x004fc800078e020a */
[----:B----4-:R-:W-:-:S05]  /*02d0*/  FADD R9, R4, R9 ;  /* 0x0000000904097221 */ /* 0x010fca0000000000 */
[----:B------:R2:W-:Y:S04]  /*02e0*/  STG.E desc[UR6][R10.64], R9 ;  /* 0x000000090a007986 */ /* 0x0005e8000c101906 */
[----:B------:R-:W4:Y:S01]  /*02f0*/  LDG.E R19, desc[UR6][R12.64] ;  /* 0x000000060c137981 */ /* 0x000f22000c1e1900 */
[----:B---3--:R-:W-:-:S04]  /*0300*/  IMAD.WIDE R14, R0, 0x4, R12 ;  /* 0x00000004000e7825 */ /* 0x008fc800078e020c */
[----:B----4-:R-:W-:-:S05]  /*0310*/  FADD R19, R4, R19 ;  /* 0x0000001304137221 */ /* 0x010fca0000000000 */
        /* <DEDUP_REMOVED lines=29> */
[----:B------:R-:W3:Y:S01]  /*04f0*/  LDG.E R19, desc[UR6][R12.64] ;  /* 0x000000060c137981 */ /* 0x000ee2000c1e1900 */
[----:B--2---:R-:W-:-:S04]  /*0500*/  IMAD.WIDE R14, R0, 0x4, R12 ;  /* 0x00000004000e7825 */ /* 0x004fc800078e020c */
[----:B---3--:R-:W-:-:S05]  /*0510*/  FADD R19, R4, R19 ;  /* 0x0000001304137221 */ /* 0x008fca0000000000 */
[----:B------:R4:W-:Y:S04]  /*0520*/  STG.E desc[UR6][R12.64], R19 ;  /* 0x000000130c007986 */ /* 0x0009e8000c101906 */
[----:B------:R-:W2:Y:S01]  /*0530*/  LDG.E R21, desc[UR6][R14.64] ;  /* 0x000000060e157981 */ /* 0x000ea2000c1e1900 */
[----:B------:R-:W-:Y:S01]  /*0540*/  IMAD.WIDE R16, R0, 0x4, R14 ;  /* 0x0000000400107825 */ /* 0x000fe200078e020e */
[----:B------:R-:W-:-:S03]  /*0550*/  IADD3 R8, PT, PT, R8, 0x10, RZ ;  /* 0x0000001008087810 */ /* 0x000fc60007ffe0ff */
[----:B--2---:R-:W-:-:S05]  /*0560*/  FADD R21, R4, R21 ;  /* 0x0000001504157221 */ /* 0x004fca0000000000 */
[----:B------:R4:W-:Y:S04]  /*0570*/  STG.E desc[UR6][R14.64], R21 ;  /* 0x000000150e007986 */ /* 0x0009e8000c101906 */
[----:B------:R-:W2:Y:S01]  /*0580*/  LDG.E R23, desc[UR6][R16.64] ;  /* 0x0000000610177981 */ /* 0x000ea2000c1e1900 */
[----:B------:R-:W-:Y:S01]  /*0590*/  ISETP.NE.AND P0, PT, R8, RZ, PT ;  /* 0x000000ff0800720c */ /* 0x000fe20003f05270 */
[----:B------:R-:W-:Y:S01]  /*05a0*/  UIADD3 UR4, UPT, UPT, UR4, 0x10, URZ ;  /* 0x0000001004047890 */ /* 0x000fe2000fffe0ff */
[----:B------:R-:W-:Y:S01]  /*05b0*/  LEA R7, R0, R7, 0x4 ;  /* 0x0000000700077211 */ /* 0x000fe200078e20ff */
[----:B--2---:R-:W-:-:S05]  /*05c0*/  FADD R23, R4, R23 ;  /* 0x0000001704177221 */ /* 0x004fca0000000000 */
[----:B------:R4:W-:Y:S05]  /*05d0*/  STG.E desc[UR6][R16.64], R23 ;  /* 0x0000001710007986 */ /* 0x0009ea000c101906 */
[----:B------:R-:W-:Y:S05]  /*05e0*/  @P0 BRA `(.L_x_6) ;  /* 0xfffffff800ec0947 */ /* 0x000fea000383ffff */
[----:B------:R-:W-:-:S12]  /*05f0*/  UIADD3 UR4, UPT, UPT, UR4, 0x1, URZ ;  /* 0x0000000104047890 */ /* 0x000fd8000fffe0ff */
.L_x_5:
[----:B------:R-:W-:-:S13]  /*0600*/  ISETP.NE.AND P0, PT, R6, RZ, PT ;  /* 0x000000ff0600720c */ /* 0x000fda0003f05270 */
[----:B------:R-:W-:Y:S05]  /*0610*/  @!P0 EXIT ;  /* 0x000000000000894d */ /* 0x000fea0003800000 */
[----:B------:R-:W-:Y:S02]  /*0620*/  ISETP.GE.U32.AND P0, PT, R6, 0x8, PT ;  /* 0x000000080600780c */ /* 0x000fe40003f06070 */
[----:B----4-:R-:W-:-:S04]  /*0630*/  LOP3.LUT R14, R5, 0x7, RZ, 0xc0, !PT ;  /* 0x00000007050e7812 */ /* 0x010fc800078ec0ff */
[----:B------:R-:W-:-:S07]  /*0640*/  ISETP.NE.AND P1, PT, R14, RZ, PT ;  /* 0x000000ff0e00720c */ /* 0x000fce0003f25270 */
[----:B------:R-:W-:Y:S06]  /*0650*/  @!P0 BRA `(.L_x_7) ;  /* 0x0000000000888947 */ /* 0x000fec0003800000 */
[----:B------:R-:W-:-:S04]  /*0660*/  IMAD R7, R0, UR4, RZ ;  /* 0x0000000400077c24 */ /* 0x000fc8000f8e02ff */
[----:B------:R-:W-:-:S05]  /*0670*/  IMAD.WIDE R6, R7, 0x4, R2 ;  /* 0x0000000407067825 */ /* 0x000fca00078e0202 */
[----:B------:R-:W2:Y:S02]  /*0680*/  LDG.E R9, desc[UR6][R6.64] ;  /* 0x0000000606097981 */ /* 0x000ea4000c1e1900 */
[----:B--2--5:R-:W-:Y:S01]  /*0690*/  FADD R15, R4, R9 ;  /* 0x00000009040f7221 */ /* 0x024fe20000000000 */
[----:B------:R-:W-:-:S04]  /*06a0*/  IMAD.WIDE R8, R0, 0x4, R6 ;  /* 0x0000000400087825 */ /* 0x000fc800078e0206 */
        /* <DEDUP_REMOVED lines=21> */
[----:B------:R-:W3:Y:S01]  /*0800*/  LDG.E R19, desc[UR6][R10.64] ;  /* 0x000000060a137981 */ /* 0x000ee2000c1e1900 */
[----:B-1----:R-:W-:-:S04]  /*0810*/  IMAD.WIDE R12, R0, 0x4, R10 ;  /* 0x00000004000c7825 */ /* 0x002fc800078e020a */
[----:B---3--:R-:W-:-:S05]  /*0820*/  FADD R19, R4, R19 ;  /* 0x0000001304137221 */ /* 0x008fca0000000000 */
[----:B------:R2:W-:Y:S04]  /*0830*/  STG.E desc[UR6][R10.64], R19 ;  /* 0x000000130a007986 */ /* 0x0005e8000c101906 */
[----:B------:R-:W3:Y:S01]  /*0840*/  LDG.E R21, desc[UR6][R12.64] ;  /* 0x000000060c157981 */ /* 0x000ee2000c1e1900 */
[----:B------:R-:W-:Y:S01]  /*0850*/  UIADD3 UR4, UPT, UPT, UR4, 0x8, URZ ;  /* 0x0000000804047890 */ /* 0x000fe2000fffe0ff */
[----:B---3--:R-:W-:-:S05]  /*0860*/  FADD R21, R4, R21 ;  /* 0x0000001504157221 */ /* 0x008fca0000000000 */
[----:B------:R2:W-:Y:S06]  /*0870*/  STG.E desc[UR6][R12.64], R21 ;  /* 0x000000150c007986 */ /* 0x0005ec000c101906 */
.L_x_7:
[----:B------:R-:W-:Y:S05]  /*0880*/  @!P1 EXIT ;  /* 0x000000000000994d */ /* 0x000fea0003800000 */
[----:B------:R-:W-:Y:S02]  /*0890*/  ISETP.GE.U32.AND P0, PT, R14, 0x4, PT ;  /* 0x000000040e00780c */ /* 0x000fe40003f06070 */
[----:B------:R-:W-:-:S04]  /*08a0*/  LOP3.LUT R5, R5, 0x3, RZ, 0xc0, !PT ;  /* 0x0000000305057812 */ /* 0x000fc800078ec0ff */
[----:B------:R-:W-:-:S07]  /*08b0*/  ISETP.NE.AND P1, PT, R5, RZ, PT ;  /* 0x000000ff0500720c */ /* 0x000fce0003f25270 */
[----:B------:R-:W-:Y:S06]  /*08c0*/  @!P0 BRA `(.L_x_8) ;  /* 0x0000000000488947 */ /* 0x000fec0003800000 */
[----:B--2---:R-:W-:-:S04]  /*08d0*/  IMAD R7, R0, UR4, RZ ;  /* 0x0000000400077c24 */ /* 0x004fc8000f8e02ff */
        /* <DEDUP_REMOVED lines=9> */
[----:B------:R-:W2:Y:S02]  /*0970*/  LDG.E R13, desc[UR6][R10.64] ;  /* 0x000000060a0d7981 */ /* 0x000ea4000c1e1900 */
[----:B--2---:R-:W-:Y:S01]  /*0980*/  FADD R19, R4, R13 ;  /* 0x0000000d04137221 */ /* 0x004fe20000000000 */
[----:B------:R-:W-:-:S04]  /*0990*/  IMAD.WIDE R12, R0, 0x4, R10 ;  /* 0x00000004000c7825 */ /* 0x000fc800078e020a */
[----:B------:R1:W-:Y:S04]  /*09a0*/  STG.E desc[UR6][R10.64], R19 ;  /* 0x000000130a007986 */ /* 0x0003e8000c101906 */
[----:B------:R-:W2:Y:S01]  /*09b0*/  LDG.E R21, desc[UR6][R12.64] ;  /* 0x000000060c157981 */ /* 0x000ea2000c1e1900 */
[----:B------:R-:W-:Y:S01]  /*09c0*/  UIADD3 UR4, UPT, UPT, UR4, 0x4, URZ ;  /* 0x0000000404047890 */ /* 0x000fe2000fffe0ff */
[----:B--2---:R-:W-:-:S05]  /*09d0*/  FADD R21, R4, R21 ;  /* 0x0000001504157221 */ /* 0x004fca0000000000 */
[----:B------:R1:W-:Y:S06]  /*09e0*/  STG.E desc[UR6][R12.64], R21 ;  /* 0x000000150c007986 */ /* 0x0003ec000c101906 */
.L_x_8:
[----:B------:R-:W-:Y:S05]  /*09f0*/  @!P1 EXIT ;  /* 0x000000000000994d */ /* 0x000fea0003800000 */
[----:B-12---:R-:W-:Y:S01]  /*0a00*/  IADD3 R8, PT, PT, -R5, RZ, RZ ;  /* 0x000000ff05087210 */ /* 0x006fe20007ffe1ff */
[----:B------:R-:W-:-:S07]  /*0a10*/  IMAD R5, R0, UR4, RZ ;  /* 0x0000000400057c24 */ /* 0x000fce000f8e02ff */
.L_x_9:
[----:B-1----:R-:W-:-:S05]  /*0a20*/  IMAD.WIDE R6, R5, 0x4, R2 ;  /* 0x0000000405067825 */ /* 0x002fca00078e0202 */
[----:B------:R-:W2:Y:S01]  /*0a30*/  LDG.E R9, desc[UR6][R6.64] ;  /* 0x0000000606097981 */ /* 0x000ea2000c1e1900 */
[----:B------:R-:W-:Y:S02]  /*0a40*/  IADD3 R8, PT, PT, R8, 0x1, RZ ;  /* 0x0000000108087810 */ /* 0x000fe40007ffe0ff */
[----:B------:R-:W-:Y:S02]  /*0a50*/  IADD3 R5, PT, PT, R5, R0, RZ ;  /* 0x0000000005057210 */ /* 0x000fe40007ffe0ff */
[----:B------:R-:W-:Y:S01]  /*0a60*/  ISETP.NE.AND P0, PT, R8, RZ, PT ;  /* 0x000000ff0800720c */ /* 0x000fe20003f05270 */
[----:B--2--5:R-:W-:-:S05]  /*0a70*/  FADD R9, R4, R9 ;  /* 0x0000000904097221 */ /* 0x024fca0000000000 */
[----:B------:R1:W-:Y:S07]  /*0a80*/  STG.E desc[UR6][R6.64], R9 ;  /* 0x0000000906007986 */ /* 0x0003ee000c101906 */
[----:B------:R-:W-:Y:S05]  /*0a90*/  @P0 BRA `(.L_x_9) ;  /* 0xfffffffc00e00947 */ /* 0x000fea000383ffff */
[----:B------:R-:W-:Y:S05]  /*0aa0*/  EXIT ;  /* 0x000000000000794d */ /* 0x000fea0003800000 */
.L_x_10:
        /* <DEDUP_REMOVED lines=13> */
.L_x_54:


//--------------------- .text._Z15row_cuda_bvp_2bPfii --------------------------
	.section	.text._Z15row_cuda_bvp_2bPfii,"ax",@progbits
	.align	128
        .global         _Z15row_cuda_bvp_2bPfii
        .type           _Z15row_cuda_bvp_2bPfii,@function
        .size           _Z15row_cuda_bvp_2bPfii,(.L_x_55 - _Z15row_cuda_bvp_2bPfii)
        .other          _Z15row_cuda_bvp_2bPfii,@"STO_CUDA_ENTRY STV_DEFAULT"
_Z15row_cuda_bvp_2bPfii:
.text._Z15row_cuda_bvp_2bPfii:
[----:B------:R-:W-:Y:S08]  /*0000*/  LDC R1, c[0x0][0x37c] ;  /* 0x0000df00ff017b82 */ /* 0x000ff00000000800 */
[----:B------:R-:W0:Y:S02]  /*0010*/  LDC R8, c[0x0][0x38c] ;  /* 0x0000e300ff087b82 */ /* 0x000e240000000800 */
[----:B0-----:R-:W-:-:S13]  /*0020*/  ISETP.GE.AND P0, PT, R8, 0x2, PT ;  /* 0x000000020800780c */ /* 0x001fda0003f06270 */
[----:B------:R-:W-:Y:S05]  /*0030*/  @!P0 EXIT ;  /* 0x000000000000894d */ /* 0x000fea0003800000 */
[C---:B------:R-:W-:Y:S01]  /*0040*/  IADD3 R5, PT, PT, R8.reuse, -0x2, RZ ;  /* 0xfffffffe08057810 */ /* 0x040fe20007ffe0ff */
[----:B------:R-:W0:Y:S01]  /*0050*/  LDCU.64 UR4, c[0x0][0x358] ;  /* 0x00006b00ff0477ac */ /* 0x000e220008000a00 */
[----:B------:R-:W-:Y:S02]  /*0060*/  IADD3 R0, PT, PT, R8, -0x1, RZ ;  /* 0xffffffff08007810 */ /* 0x000fe40007ffe0ff */
[----:B------:R-:W-:Y:S02]  /*0070*/  ISETP.GE.U32.AND P0, PT, R5, 0xf, PT ;  /* 0x0000000f0500780c */ /* 0x000fe40003f06070 */
[----:B------:R-:W-:-:S11]  /*0080*/  LOP3.LUT R14, R0, 0xf, RZ, 0xc0, !PT ;  /* 0x0000000f000e7812 */ /* 0x000fd600078ec0ff */
[----:B------:R-:W-:Y:S05]  /*0090*/  @!P0 BRA `(.L_x_11) ;  /* 0x0000000400688947 */ /* 0x000fea0003800000 */
[----:B------:R-:W1:Y:S02]  /*00a0*/  LDC.64 R2, c[0x0][0x380] ;  /* 0x0000e000ff027b82 */ /* 0x000e640000000a00 */
[----:B-1----:R-:W-:-:S05]  /*00b0*/  IMAD.WIDE.U32 R6, R0, 0x4, R2 ;  /* 0x0000000400067825 */ /* 0x002fca00078e0002 */
[----:B0-----:R0:W5:Y:S01]  /*00c0*/  LDG.E R15, desc[UR4][R6.64] ;  /* 0x00000004060f7981 */ /* 0x001162000c1e1900 */
[----:B------:R-:W-:Y:S02]  /*00d0*/  LOP3.LUT R4, R0, 0xfffffff0, RZ, 0xc0, !PT ;  /* 0xfffffff000047812 */ /* 0x000fe400078ec0ff */
[----:B------:R-:W-:Y:S02]  /*00e0*/  IADD3 R5, PT, PT, R8, -0x8, RZ ;  /* 0xfffffff808057810 */ /* 0x000fe40007ffe0ff */
[----:B------:R-:W-:-:S07]  /*00f0*/  IADD3 R4, PT, PT, -R4, RZ, RZ ;  /* 0x000000ff04047210 */ /* 0x000fce0007ffe1ff */
.L_x_12:
[----:B0-----:R-:W-:-:S05]  /*0100*/  IADD3 R7, PT, PT, R5, 0x6, RZ ;  /* 0x0000000605077810 */ /* 0x001fca0007ffe0ff */
[----:B------:R-:W-:-:S05]  /*0110*/  IMAD.WIDE.U32 R6, R7, 0x4, R2 ;  /* 0x0000000407067825 */ /* 0x000fca00078e0002 */
[----:B-1----:R-:W2:Y:S01]  /*0120*/  LDG.E R8, desc[UR4][R6.64] ;  /* 0x0000000406087981 */ /* 0x002ea2000c1e1900 */
[----:B------:R-:W-:Y:S01]  /*0130*/  IADD3 R9, PT, PT, R5, 0x5, RZ ;  /* 0x0000000505097810 */ /* 0x000fe20007ffe0ff */
[----:B--2--5:R-:W-:-:S04]  /*0140*/  FADD R15, R8, R15 ;  /* 0x0000000f080f7221 */ /* 0x024fc80000000000 */
[----:B------:R-:W-:Y:S01]  /*0150*/  IMAD.WIDE.U32 R8, R9, 0x4, R2 ;  /* 0x0000000409087825 */ /* 0x000fe200078e0002 */
[----:B------:R0:W-:Y:S04]  /*0160*/  STG.E desc[UR4][R6.64], R15 ;  /* 0x0000000f06007986 */ /* 0x0001e8000c101904 */
[----:B------:R-:W2:Y:S01]  /*0170*/  LDG.E R10, desc[UR4][R8.64] ;  /* 0x00000004080a7981 */ /* 0x000ea2000c1e1900 */
[----:B------:R-:W-:Y:S01]  /*0180*/  IADD3 R11, PT, PT, R5, 0x4, RZ ;  /* 0x00000004050b7810 */ /* 0x000fe20007ffe0ff */
[----:B--2---:R-:W-:-:S04]  /*0190*/  FADD R17, R15, R10 ;  /* 0x0000000a0f117221 */ /* 0x004fc80000000000 */
[----:B------:R-:W-:Y:S01]  /*01a0*/  IMAD.WIDE.U32 R10, R11, 0x4, R2 ;  /* 0x000000040b0a7825 */ /* 0x000fe200078e0002 */
[----:B------:R1:W-:Y:S04]  /*01b0*/  STG.E desc[UR4][R8.64], R17 ;  /* 0x0000001108007986 */ /* 0x0003e8000c101904 */
[----:B------:R-:W2:Y:S01]  /*01c0*/  LDG.E R12, desc[UR4][R10.64] ;  /* 0x000000040a0c7981 */ /* 0x000ea2000c1e1900 */
[----:B------:R-:W-:Y:S01]  /*01d0*/  IADD3 R13, PT, PT, R5, 0x3, RZ ;  /* 0x00000003050d7810 */ /* 0x000fe20007ffe0ff */
[----:B--2---:R-:W-:-:S04]  /*01e0*/  FADD R19, R17, R12 ;  /* 0x0000000c11137221 */ /* 0x004fc80000000000 */
[----:B------:R-:W-:Y:S01]  /*01f0*/  IMAD.WIDE.U32 R12, R13, 0x4, R2 ;  /* 0x000000040d0c7825 */ /* 0x000fe200078e0002 */
[----:B------:R2:W-:Y:S04]  /*0200*/  STG.E desc[UR4][R10.64], R19 ;  /* 0x000000130a007986 */ /* 0x0005e8000c101904 */
[----:B0-----:R-:W3:Y:S01]  /*0210*/  LDG.E R6, desc[UR4][R12.64] ;  /* 0x000000040c067981 */ /* 0x001ee2000c1e1900 */
[----:B------:R-:W-:Y:S01]  /*0220*/  IADD3 R7, PT, PT, R5, 0x2, RZ ;  /* 0x0000000205077810 */ /* 0x000fe20007ffe0ff */
[----:B---3--:R-:W-:-:S04]  /*0230*/  FADD R15, R19, R6 ;  /* 0x00000006130f7221 */ /* 0x008fc80000000000 */
[----:B------:R-:W-:Y:S01]  /*0240*/  IMAD.WIDE.U32 R6, R7, 0x4, R2 ;  /* 0x0000000407067825 */ /* 0x000fe200078e0002 */
[----:B------:R0:W-:Y:S04]  /*0250*/  STG.E desc[UR4][R12.64], R15 ;  /* 0x0000000f0c007986 */ /* 0x0001e8000c101904 */
[----:B-1----:R-:W3:Y:S01]  /*0260*/  LDG.E R8, desc[UR4][R6.64] ;  /* 0x0000000406087981 */ /* 0x002ee2000c1e1900 */
[----:B------:R-:W-:Y:S01]  /*0270*/  IADD3 R9, PT, PT, R5, 0x1, RZ ;  /* 0x0000000105097810 */ /* 0x000fe20007ffe0ff */
[----:B---3--:R-:W-:-:S04]  /*0280*/  FADD R17, R15, R8 ;  /* 0x000000080f117221 */ /* 0x008fc80000000000 */
[----:B------:R-:W-:Y:S01]  /*0290*/  IMAD.WIDE.U32 R8, R9, 0x4, R2 ;  /* 0x0000000409087825 */ /* 0x000fe200078e0002 */
[----:B------:R1:W-:Y:S04]  /*02a0*/  STG.E desc[UR4][R6.64], R17 ;  /* 0x0000001106007986 */ /* 0x0003e8000c101904 */
[----:B--2---:R-:W2:Y:S02]  /*02b0*/  LDG.E R10, desc[UR4][R8.64] ;  /* 0x00000004080a7981 */ /* 0x004ea4000c1e1900 */
[----:B--2---:R-:W-:Y:S01]  /*02c0*/  FADD R19, R17, R10 ;  /* 0x0000000a11137221 */ /* 0x004fe20000000000 */
[----:B------:R-:W-:-:S04]  /*02d0*/  IMAD.WIDE.U32 R10, R5, 0x4, R2 ;  /* 0x00000004050a7825 */ /* 0x000fc800078e0002 */
[----:B------:R2:W-:Y:S04]  /*02e0*/  STG.E desc[UR4][R8.64], R19 ;  /* 0x0000001308007986 */ /* 0x0005e8000c101904 */
[----:B------:R-:W3:Y:S01]  /*02f0*/  LDG.E R16, desc[UR4][R10.64] ;  /* 0x000000040a107981 */ /* 0x000ee2000c1e1900 */
[----:B0-----:R-:W-:-:S05]  /*0300*/  IADD3 R13, PT, PT, R5, -0x1, RZ ;  /* 0xffffffff050d7810 */ /* 0x001fca0007ffe0ff */
[----:B------:R-:W-:-:S04]  /*0310*/  IMAD.WIDE.U32 R12, R13, 0x4, R2 ;  /* 0x000000040d0c7825 */ /* 0x000fc800078e0002 */
[----:B---3--:R-:W-:-:S05]  /*0320*/  FADD R15, R19, R16 ;  /* 0x00000010130f7221 */ /* 0x008fca0000000000 */
[----:B------:R0:W-:Y:S04]  /*0330*/  STG.E desc[UR4][R10.64], R15 ;  /* 0x0000000f0a007986 */ /* 0x0001e8000c101904 */
[----:B------:R-:W3:Y:S01]  /*0340*/  LDG.E R16, desc[UR4][R12.64] ;  /* 0x000000040c107981 */ /* 0x000ee2000c1e1900 */
[----:B-1----:R-:W-:-:S05]  /*0350*/  IADD3 R7, PT, PT, R5, -0x2, RZ ;  /* 0xfffffffe05077810 */ /* 0x002fca0007ffe0ff */
[----:B------:R-:W-:-:S04]  /*0360*/  IMAD.WIDE.U32 R6, R7, 0x4, R2 ;  /* 0x0000000407067825 */ /* 0x000fc800078e0002 */
[----:B---3--:R-:W-:-:S05]  /*0370*/  FADD R17, R15, R16 ;  /* 0x000000100f117221 */ /* 0x008fca0000000000 */
[----:B------:R1:W-:Y:S04]  /*0380*/  STG.E desc[UR4][R12.64], R17 ;  /* 0x000000110c007986 */ /* 0x0003e8000c101904 */
[----:B--2---:R-:W2:Y:S01]  /*0390*/  LDG.E R8, desc[UR4][R6.64] ;  /* 0x0000000406087981 */ /* 0x004ea2000c1e1900 */
[----:B------:R-:W-:Y:S01]  /*03a0*/  IADD3 R9, PT, PT, R5, -0x3, RZ ;  /* 0xfffffffd05097810 */ /* 0x000fe20007ffe0ff */
[----:B--2---:R-:W-:-:S04]  /*03b0*/  FADD R19, R17, R8 ;  /* 0x0000000811137221 */ /* 0x004fc80000000000 */
[----:B------:R-:W-:Y:S01]  /*03c0*/  IMAD.WIDE.U32 R8, R9, 0x4, R2 ;  /* 0x0000000409087825 */ /* 0x000fe200078e0002 */
[----:B------:R2:W-:Y:S04]  /*03d0*/  STG.E desc[UR4][R6.64], R19 ;  /* 0x0000001306007986 */ /* 0x0005e8000c101904 */
[----:B0-----:R-:W3:Y:S01]  /*03e0*/  LDG.E R10, desc[UR4][R8.64] ;  /* 0x00000004080a7981 */ /* 0x001ee2000c1e1900 */
[----:B------:R-:W-:Y:S01]  /*03f0*/  IADD3 R11, PT, PT, R5, -0x4, RZ ;  /* 0xfffffffc050b7810 */ /* 0x000fe20007ffe0ff */
[----:B---3--:R-:W-:-:S04]  /*0400*/  FADD R15, R19, R10 ;  /* 0x0000000a130f7221 */ /* 0x008fc80000000000 */
[----:B------:R-:W-:Y:S01]  /*0410*/  IMAD.WIDE.U32 R10, R11, 0x4, R2 ;  /* 0x000000040b0a7825 */ /* 0x000fe200078e0002 */
[----:B------:R0:W-:Y:S04]  /*0420*/  STG.E desc[UR4][R8.64], R15 ;  /* 0x0000000f08007986 */ /* 0x0001e8000c101904 */
[----:B-1----:R-:W3:Y:S01]  /*0430*/  LDG.E R12, desc[UR4][R10.64] ;  /* 0x000000040a0c7981 */ /* 0x002ee2000c1e1900 */
[----:B------:R-:W-:Y:S01]  /*0440*/  IADD3 R13, PT, PT, R5, -0x5, RZ ;  /* 0xfffffffb050d7810 */ /* 0x000fe20007ffe0ff */
[----:B---3--:R-:W-:-:S04]  /*0450*/  FADD R17, R15, R12 ;  /* 0x0000000c0f117221 */ /* 0x008fc80000000000 */
[----:B------:R-:W-:Y:S01]  /*0460*/  IMAD.WIDE.U32 R12, R13, 0x4, R2 ;  /* 0x000000040d0c7825 */ /* 0x000fe200078e0002 */
        /* <DEDUP_REMOVED lines=17> */
[----:B------:R-:W-:Y:S02]  /*0580*/  IADD3 R13, PT, PT, R5, -0x9, RZ ;  /* 0xfffffff7050d7810 */ /* 0x000fe40007ffe0ff */
[----:B------:R-:W-:Y:S01]  /*0590*/  IADD3 R4, PT, PT, R4, 0x10, RZ ;  /* 0x0000001004047810 */ /* 0x000fe20007ffe0ff */
[----:B--2---:R-:W-:Y:S02]  /*05a0*/  FADD R19, R17, R12 ;  /* 0x0000000c11137221 */ /* 0x004fe40000000000 */
[----:B------:R-:W-:-:S03]  /*05b0*/  IMAD.WIDE.U32 R12, R13, 0x4, R2 ;  /* 0x000000040d0c7825 */ /* 0x000fc600078e0002 */
[----:B------:R1:W-:Y:S04]  /*05c0*/  STG.E desc[UR4][R10.64], R19 ;  /* 0x000000130a007986 */ /* 0x0003e8000c101904 */
[----:B0-----:R-:W2:Y:S01]  /*05d0*/  LDG.E R6, desc[UR4][R12.64] ;  /* 0x000000040c067981 */ /* 0x001ea2000c1e1900 */
[----:B------:R-:W-:Y:S02]  /*05e0*/  ISETP.NE.AND P0, PT, R4, RZ, PT ;  /* 0x000000ff0400720c */ /* 0x000fe40003f05270 */
[----:B------:R-:W-:Y:S01]  /*05f0*/  IADD3 R5, PT, PT, R5, -0x10, RZ ;  /* 0xfffffff005057810 */ /* 0x000fe20007ffe0ff */
[----:B--2---:R-:W-:-:S05]  /*0600*/  FADD R15, R19, R6 ;  /* 0x00000006130f7221 */ /* 0x004fca0000000000 */
[----:B------:R1:W-:Y:S05]  /*0610*/  STG.E desc[UR4][R12.64], R15 ;  /* 0x0000000f0c007986 */ /* 0x0003ea000c101904 */
[----:B------:R-:W-:Y:S05]  /*0620*/  @P0 BRA `(.L_x_12) ;  /* 0xfffffff800b40947 */ /* 0x000fea000383ffff */
[----:B------:R-:W-:-:S07]  /*0630*/  IADD3 R5, PT, PT, R5, 0x6, RZ ;  /* 0x0000000605057810 */ /* 0x000fce0007ffe0ff */
.L_x_11:
[----:B------:R-:W-:-:S13]  /*0640*/  ISETP.NE.AND P0, PT, R14, RZ, PT ;  /* 0x000000ff0e00720c */ /* 0x000fda0003f05270 */
[----:B0-----:R-:W-:Y:S05]  /*0650*/  @!P0 EXIT ;  /* 0x000000000000894d */ /* 0x001fea0003800000 */
[----:B------:R-:W-:Y:S02]  /*0660*/  ISETP.GE.U32.AND P0, PT, R14, 0x8, PT ;  /* 0x000000080e00780c */ /* 0x000fe40003f06070 */
[----:B------:R-:W-:-:S04]  /*0670*/  LOP3.LUT R16, R0, 0x7, RZ, 0xc0, !PT ;  /* 0x0000000700107812 */ /* 0x000fc800078ec0ff */
[----:B------:R-:W-:-:S07]  /*0680*/  ISETP.NE.AND P1, PT, R16, RZ, PT ;  /* 0x000000ff1000720c */ /* 0x000fce0003f25270 */
[----:B------:R-:W-:Y:S06]  /*0690*/  @!P0 BRA `(.L_x_13) ;  /* 0x0000000000a88947 */ /* 0x000fec0003800000 */
[----:B------:R-:W0:Y:S02]  /*06a0*/  LDC.64 R2, c[0x0][0x380] ;  /* 0x0000e000ff027b82 */ /* 0x000e240000000a00 */
[----:B0-----:R-:W-:-:S05]  /*06b0*/  IMAD.WIDE.U32 R6, R5, 0x4, R2 ;  /* 0x0000000405067825 */ /* 0x001fca00078e0002 */
[----:B------:R-:W2:Y:S04]  /*06c0*/  LDG.E R4, desc[UR4][R6.64+0x4] ;  /* 0x0000040406047981 */ /* 0x000ea8000c1e1900 */
[----:B-1----:R-:W2:Y:S01]  /*06d0*/  LDG.E R9, desc[UR4][R6.64] ;  /* 0x0000000406097981 */ /* 0x002ea2000c1e1900 */
[----:B------:R-:W-:Y:S01]  /*06e0*/  IADD3 R11, PT, PT, R5, -0x1, RZ ;  /* 0xffffffff050b7810 */ /* 0x000fe20007ffe0ff */
[----:B--2---:R-:W-:-:S04]  /*06f0*/  FADD R15, R4, R9 ;  /* 0x00000009040f7221 */ /* 0x004fc80000000000 */
[----:B------:R-:W-:Y:S01]  /*0700*/  IMAD.WIDE.U32 R8, R11, 0x4, R2 ;  /* 0x000000040b087825 */ /* 0x000fe200078e0002 */
[----:B------:R0:W-:Y:S04]  /*0710*/  STG.E desc[UR4][R6.64], R15 ;  /* 0x0000000f06007986 */ /* 0x0001e8000c101904 */
[----:B------:R-:W2:Y:S01]  /*0720*/  LDG.E R4, desc[UR4][R8.64] ;  /* 0x0000000408047981 */ /* 0x000ea2000c1e1900 */
[----:B------:R-:W-:-:S05]  /*0730*/  IADD3 R11, PT, PT, R5, -0x2, RZ ;  /* 0xfffffffe050b7810 */ /* 0x000fca0007ffe0ff */
[----:B------:R-:W-:-:S04]  /*0740*/  IMAD.WIDE.U32 R10, R11, 0x4, R2 ;  /* 0x000000040b0a7825 */ /* 0x000fc800078e0002 */
[----:B--2---:R-:W-:-:S05]  /*0750*/  FADD R17, R15, R4 ;  /* 0x000000040f117221 */ /* 0x004fca0000000000 */
[----:B------:R1:W-:Y:S04]  /*0760*/  STG.E desc[UR4][R8.64], R17 ;  /* 0x0000001108007986 */ /* 0x0003e8000c101904 */
[----:B------:R-:W2:Y:S01]  /*0770*/  LDG.E R4, desc[UR4][R10.64] ;  /* 0x000000040a047981 */ /* 0x000ea2000c1e1900 */
[----:B------:R-:W-:-:S05]  /*0780*/  IADD3 R13, PT, PT, R5, -0x3, RZ ;  /* 0xfffffffd050d7810 */ /* 0x000fca0007ffe0ff */
[----:B------:R-:W-:-:S04]  /*0790*/  IMAD.WIDE.U32 R12, R13, 0x4, R2 ;  /* 0x000000040d0c7825 */ /* 0x000fc800078e0002 */
[----:B--2---:R-:W-:-:S05]  /*07a0*/  FADD R19, R17, R4 ;  /* 0x0000000411137221 */ /* 0x004fca0000000000 */
        /* <DEDUP_REMOVED lines=11> */
[----:B------:R-:W3:Y:S01]  /*0860*/  LDG.E R4, desc[UR4][R8.64] ;  /* 0x0000000408047981 */ /* 0x000ee2000c1e1900 */
[----:B--2---:R-:W-:-:S05]  /*0870*/  IADD3 R11, PT, PT, R5, -0x6, RZ ;  /* 0xfffffffa050b7810 */ /* 0x004fca0007ffe0ff */
[----:B------:R-:W-:-:S04]  /*0880*/  IMAD.WIDE.U32 R10, R11, 0x4, R2 ;  /* 0x000000040b0a7825 */ /* 0x000fc800078e0002 */
[----:B---3--:R-:W-:-:S05]  /*0890*/  FADD R19, R17, R4 ;  /* 0x0000000411137221 */ /* 0x008fca0000000000 */
[----:B------:R2:W-:Y:S04]  /*08a0*/  STG.E desc[UR4][R8.64], R19 ;  /* 0x0000001308007986 */ /* 0x0005e8000c101904 */
[----:B------:R-:W3:Y:S01]  /*08b0*/  LDG.E R4, desc[UR4][R10.64] ;  /* 0x000000040a047981 */ /* 0x000ee2000c1e1900 */
[----:B0-----:R-:W-:-:S05]  /*08c0*/  IADD3 R15, PT, PT, R5, -0x7, RZ ;  /* 0xfffffff9050f7810 */ /* 0x001fca0007ffe0ff */
[----:B------:R-:W-:-:S04]  /*08d0*/  IMAD.WIDE.U32 R2, R15, 0x4, R2 ;  /* 0x000000040f027825 */ /* 0x000fc800078e0002 */
[----:B---3--:R-:W-:-:S05]  /*08e0*/  FADD R13, R19, R4 ;  /* 0x00000004130d7221 */ /* 0x008fca0000000000 */
[----:B------:R2:W-:Y:S04]  /*08f0*/  STG.E desc[UR4][R10.64], R13 ;  /* 0x0000000d0a007986 */ /* 0x0005e8000c101904 */
[----:B------:R-:W1:Y:S01]  /*0900*/  LDG.E R4, desc[UR4][R2.64] ;  /* 0x0000000402047981 */ /* 0x000e62000c1e1900 */
[----:B------:R-:W-:Y:S01]  /*0910*/  IADD3 R5, PT, PT, R5, -0x8, RZ ;  /* 0xfffffff805057810 */ /* 0x000fe20007ffe0ff */
[----:B-1----:R-:W-:-:S05]  /*0920*/  FADD R7, R13, R4 ;  /* 0x000000040d077221 */ /* 0x002fca0000000000 */
[----:B------:R2:W-:Y:S02]  /*0930*/  STG.E desc[UR4][R2.64], R7 ;  /* 0x0000000702007986 */ /* 0x0005e4000c101904 */
.L_x_13:
[----:B------:R-:W-:Y:S05]  /*0940*/  @!P1 EXIT ;  /* 0x000000000000994d */ /* 0x000fea0003800000 */
[----:B------:R-:W-:Y:S02]  /*0950*/  ISETP.GE.U32.AND P0, PT, R16, 0x4, PT ;  /* 0x000000041000780c */ /* 0x000fe40003f06070 */
[----:B------:R-:W-:-:S04]  /*0960*/  LOP3.LUT R0, R0, 0x3, RZ, 0xc0, !PT ;  /* 0x0000000300007812 */ /* 0x000fc800078ec0ff */
[----:B------:R-:W-:-:S07]  /*0970*/  ISETP.NE.AND P1, PT, R0, RZ, PT ;  /* 0x000000ff0000720c */ /* 0x000fce0003f25270 */
[----:B------:R-:W-:Y:S06]  /*0980*/  @!P0 BRA `(.L_x_14) ;  /* 0x0000000000588947 */ /* 0x000fec0003800000 */
[----:B--2---:R-:W0:Y:S02]  /*0990*/  LDC.64 R2, c[0x0][0x380] ;  /* 0x0000e000ff027b82 */ /* 0x004e240000000a00 */
        /* <DEDUP_REMOVED lines=17> */
[----:B------:R-:W0:Y:S01]  /*0ab0*/  LDG.E R4, desc[UR4][R2.64] ;  /* 0x0000000402047981 */ /* 0x000e22000c1e1900 */
[----:B------:R-:W-:Y:S01]  /*0ac0*/  IADD3 R5, PT, PT, R5, -0x4, RZ ;  /* 0xfffffffc05057810 */ /* 0x000fe20007ffe0ff */
[----:B0-----:R-:W-:-:S05]  /*0ad0*/  FADD R7, R17, R4 ;  /* 0x0000000411077221 */ /* 0x001fca0000000000 */
[----:B------:R3:W-:Y:S02]  /*0ae0*/  STG.E desc[UR4][R2.64], R7 ;  /* 0x0000000702007986 */ /* 0x0007e4000c101904 */
.L_x_14:
[----:B------:R-:W-:Y:S05]  /*0af0*/  @!P1 EXIT ;  /* 0x000000000000994d */ /* 0x000fea0003800000 */
[----:B--23--:R-:W0:Y:S01]  /*0b00*/  LDC.64 R6, c[0x0][0x380] ;  /* 0x0000e000ff067b82 */ /* 0x00ce220000000a00 */
[----:B------:R-:W-:-:S07]  /*0b10*/  IADD3 R0, PT, PT, -R0, RZ, RZ ;  /* 0x000000ff00007210 */ /* 0x000fce0007ffe1ff */
.L_x_15:
[----:B0-2---:R-:W-:-:S05]  /*0b20*/  IMAD.WIDE.U32 R2, R5, 0x4, R6 ;  /* 0x0000000405027825 */ /* 0x005fca00078e0006 */
[----:B------:R-:W2:Y:S04]  /*0b30*/  LDG.E R4, desc[UR4][R2.64+0x4] ;  /* 0x0000040402047981 */ /* 0x000ea8000c1e1900 */
[----:B-1----:R-:W2:Y:S01]  /*0b40*/  LDG.E R9, desc[UR4][R2.64] ;  /* 0x0000000402097981 */ /* 0x002ea2000c1e1900 */
[----:B------:R-:W-:Y:S02]  /*0b50*/  IADD3 R0, PT, PT, R0, 0x1, RZ ;  /* 0x0000000100007810 */ /* 0x000fe40007ffe0ff */
[----:B------:R-:W-:Y:S02]  /*0b60*/  IADD3 R5, PT, PT, R5, -0x1, RZ ;  /* 0xffffffff05057810 */ /* 0x000fe40007ffe0ff */
[----:B------:R-:W-:Y:S01]  /*0b70*/  ISETP.NE.AND P0, PT, R0, RZ, PT ;  /* 0x000000ff0000720c */ /* 0x000fe20003f05270 */
[----:B--2---:R-:W-:-:S05]  /*0b80*/  FADD R9, R4, R9 ;  /* 0x0000000904097221 */ /* 0x004fca0000000000 */
[----:B------:R2:W-:Y:S07]  /*0b90*/  STG.E desc[UR4][R2.64], R9 ;  /* 0x0000000902007986 */ /* 0x0005ee000c101904 */
[----:B------:R-:W-:Y:S05]  /*0ba0*/  @P0 BRA `(.L_x_15) ;  /* 0xfffffffc00dc0947 */ /* 0x000fea000383ffff */
[----:B------:R-:W-:Y:S05]  /*0bb0*/  EXIT ;  /* 0x000000000000794d */ /* 0x000fea0003800000 */
.L_x_16:
        /* <DEDUP_REMOVED lines=12> */
.L_x_55:


//--------------------- .text._Z17row_cuda_bvp_1c2aPfii --------------------------
	.section	.text._Z17row_cuda_bvp_1c2aPfii,"ax",@progbits
	.align	128
        .global         _Z17row_cuda_bvp_1c2aPfii
        .type           _Z17row_cuda_bvp_1c2aPfii,@function
        .size           _Z17row_cuda_bvp_1c2aPfii,(.L_x_56 - _Z17row_cuda_bvp_1c2aPfii)
        .other          _Z17row_cuda_bvp_1c2aPfii,@"STO_CUDA_ENTRY STV_DEFAULT"
_Z17row_cuda_bvp_1c2aPfii:
.text._Z17row_cuda_bvp_1c2aPfii:
[----:B------:R-:W-:Y:S01]  /*0000*/  LDC R1, c[0x0][0x37c] ;  /* 0x0000df00ff017b82 */ /* 0x000fe20000000800 */
[----:B------:R-:W0:Y:S07]  /*0010*/  S2R R3, SR_TID.X ;  /* 0x0000000000037919 */ /* 0x000e2e0000002100 */
[----:B------:R-:W0:Y:S01]  /*0020*/  S2UR UR4, SR_CTAID.X ;  /* 0x00000000000479c3 */ /* 0x000e220000002500 */
[----:B------:R-:W1:Y:S01]  /*0030*/  LDCU UR9, c[0x0][0x388] ;  /* 0x00007100ff0977ac */ /* 0x000e620008000800 */
[----:B------:R-:W-:Y:S01]  /*0040*/  BSSY.RECONVERGENT B0, `(.L_x_17) ;  /* 0x00000a8000007945 */ /* 0x000fe20003800200 */
[----:B------:R-:W2:Y:S05]  /*0050*/  LDCU.64 UR10, c[0x0][0x358] ;  /* 0x00006b00ff0a77ac */ /* 0x000eaa0008000a00 */
[----:B------:R-:W0:Y:S01]  /*0060*/  LDC R0, c[0x0][0x360] ;  /* 0x0000d800ff007b82 */ /* 0x000e220000000800 */
[----:B------:R-:W3:Y:S01]  /*0070*/  LDCU UR6, c[0x0][0x388] ;  /* 0x00007100ff0677ac */ /* 0x000ee20008000800 */
[----:B-1----:R-:W-:Y:S01]  /*0080*/  UIADD3 UR7, UPT, UPT, UR9, -0x1, URZ ;  /* 0xffffffff09077890 */ /* 0x002fe2000fffe0ff */
[----:B0-----:R-:W-:-:S05]  /*0090*/  IMAD R0, R0, UR4, R3 ;  /* 0x0000000400007c24 */ /* 0x001fca000f8e0203 */
[----:B------:R-:W-:-:S13]  /*00a0*/  ISETP.GE.AND P0, PT, R0, 0x1, PT ;  /* 0x000000010000780c */ /* 0x000fda0003f06270 */
[----:B--23--:R-:W-:Y:S05]  /*00b0*/  @!P0 BRA `(.L_x_18) ;  /* 0x0000000800808947 */ /* 0x00cfea0003800000 */
[----:B------:R-:W-:-:S04]  /*00c0*/  MOV R2, UR9 ;  /* 0x0000000900027c02 */ /* 0x000fc80008000f00 */
[----:B------:R-:W-:-:S13]  /*00d0*/  ISETP.GE.AND P0, PT, R2, 0x2, PT ;  /* 0x000000020200780c */ /* 0x000fda0003f06270 */
[----:B------:R-:W-:Y:S05]  /*00e0*/  @!P0 BRA `(.L_x_18) ;  /* 0x0000000800748947 */ /* 0x000fea0003800000 */
[----:B------:R-:W0:Y:S08]  /*00f0*/  LDC R5, c[0x0][0x38c] ;  /* 0x0000e300ff057b82 */ /* 0x000e300000000800 */
[----:B------:R-:W1:Y:S01]  /*0100*/  LDC.64 R2, c[0x0][0x380] ;  /* 0x0000e000ff027b82 */ /* 0x000e620000000a00 */
[----:B0-----:R-:W-:-:S05]  /*0110*/  IMAD R4, R5, UR7, R0 ;  /* 0x0000000705047c24 */ /* 0x001fca000f8e0200 */
[----:B------:R-:W-:-:S05]  /*0120*/  IADD3 R7, PT, PT, R4, -0x1, RZ ;  /* 0xffffffff04077810 */ /* 0x000fca0007ffe0ff */
[----:B-1----:R-:W-:-:S05]  /*0130*/  IMAD.WIDE R6, R7, 0x4, R2 ;  /* 0x0000000407067825 */ /* 0x002fca00078e0202 */
[----:B------:R0:W5:Y:S01]  /*0140*/  LDG.E R4, desc[UR10][R6.64] ;  /* 0x0000000a06047981 */ /* 0x000162000c1e1900 */
[----:B------:R-:W-:Y:S01]  /*0150*/  MOV R8, UR9 ;  /* 0x0000000900087c02 */ /* 0x000fe20008000f00 */
[----:B------:R-:W-:Y:S01]  /*0160*/  ULOP3.LUT UR5, UR7, 0xf, URZ, 0xc0, !UPT ;  /* 0x0000000f07057892 */ /* 0x000fe2000f8ec0ff */
[----:B------:R-:W-:Y:S02]  /*0170*/  UMOV UR4, URZ ;  /* 0x000000ff00047c82 */ /* 0x000fe40008000000 */
[----:B------:R-:W-:Y:S01]  /*0180*/  IADD3 R8, PT, PT, R8, -0x2, RZ ;  /* 0xfffffffe08087810 */ /* 0x000fe20007ffe0ff */
[----:B------:R-:W-:-:S03]  /*0190*/  UISETP.NE.AND UP1, UPT, UR5, URZ, UPT ;  /* 0x000000ff0500728c */ /* 0x000fc6000bf25270 */
[----:B------:R-:W-:-:S13]  /*01a0*/  ISETP.GE.U32.AND P0, PT, R8, 0xf, PT ;  /* 0x0000000f0800780c */ /* 0x000fda0003f06070 */
[----:B0-----:R-:W-:Y:S05]  /*01b0*/  @!P0 BRA `(.L_x_19) ;  /* 0x00000004001c8947 */ /* 0x001fea0003800000 */
[----:B------:R-:W-:Y:S01]  /*01c0*/  ULOP3.LUT UR4, UR7, 0xfffffff0, URZ, 0xc0, !UPT ;  /* 0xfffffff007047892 */ /* 0x000fe2000f8ec0ff */
[----:B------:R-:W-:-:S03]  /*01d0*/  MOV R6, R0 ;  /* 0x0000000000067202 */ /* 0x000fc60000000f00 */
[----:B------:R-:W-:-:S12]  /*01e0*/  UIADD3 UR8, UPT, UPT, -UR4, URZ, URZ ;  /* 0x000000ff04087290 */ /* 0x000fd8000fffe1ff */
.L_x_20:
[----:B0-----:R-:W-:-:S05]  /*01f0*/  IMAD.WIDE R8, R6, 0x4, R2 ;  /* 0x0000000406087825 */ /* 0x001fca00078e0202 */
        /* <DEDUP_REMOVED lines=12> */
[----:B------:R-:W3:Y:S01]  /*02c0*/  LDG.E R21, desc[UR10][R14.64] ;  /* 0x0000000a0e157981 */ /* 0x000ee2000c1e1900 */
[----:B0-----:R-:W-:-:S04]  /*02d0*/  IMAD.WIDE R8, R5, 0x4, R14 ;  /* 0x0000000405087825 */ /* 0x001fc800078e020e */
[----:B---3--:R-:W-:-:S05]  /*02e0*/  FADD R21, R4, R21 ;  /* 0x0000001504157221 */ /* 0x008fca0000000000 */
[----:B------:R0:W-:Y:S04]  /*02f0*/  STG.E desc[UR10][R14.64], R21 ;  /* 0x000000150e007986 */ /* 0x0001e8000c10190a */
[----:B------:R-:W3:Y:S01]  /*0300*/  LDG.E R7, desc[UR10][R8.64] ;  /* 0x0000000a08077981 */ /* 0x000ee2000c1e1900 */
[----:B-1----:R-:W-:-:S04]  /*0310*/  IMAD.WIDE R10, R5, 0x4, R8 ;  /* 0x00000004050a7825 */ /* 0x002fc800078e0208 */
[----:B---3--:R-:W-:-:S05]  /*0320*/  FADD R7, R4, R7 ;  /* 0x0000000704077221 */ /* 0x008fca0000000000 */
[----:B------:R1:W-:Y:S04]  /*0330*/  STG.E desc[UR10][R8.64], R7 ;  /* 0x0000000708007986 */ /* 0x0003e8000c10190a */
[----:B------:R-:W3:Y:S01]  /*0340*/  LDG.E R17, desc[UR10][R10.64] ;  /* 0x0000000a0a117981 */ /* 0x000ee2000c1e1900 */
[----:B--2---:R-:W-:-:S04]  /*0350*/  IMAD.WIDE R12, R5, 0x4, R10 ;  /* 0x00000004050c7825 */ /* 0x004fc800078e020a */
[----:B---3--:R-:W-:-:S05]  /*0360*/  FADD R17, R4, R17 ;  /* 0x0000001104117221 */ /* 0x008fca0000000000 */
        /* <DEDUP_REMOVED lines=37> */
[----:B------:R-:W2:Y:S01]  /*05c0*/  LDG.E R21, desc[UR10][R14.64] ;  /* 0x0000000a0e157981 */ /* 0x000ea2000c1e1900 */
[----:B------:R-:W-:Y:S01]  /*05d0*/  UIADD3 UR8, UPT, UPT, UR8, 0x10, URZ ;  /* 0x0000001008087890 */ /* 0x000fe2000fffe0ff */
[----:B------:R-:W-:-:S03]  /*05e0*/  LEA R6, R5, R6, 0x4 ;  /* 0x0000000605067211 */ /* 0x000fc600078e20ff */
[----:B------:R-:W-:Y:S01]  /*05f0*/  UISETP.NE.AND UP0, UPT, UR8, URZ, UPT ;  /* 0x000000ff0800728c */ /* 0x000fe2000bf05270 */
[----:B--2---:R-:W-:-:S05]  /*0600*/  FADD R21, R4, R21 ;  /* 0x0000001504157221 */ /* 0x004fca0000000000 */
[----:B------:R0:W-:Y:S03]  /*0610*/  STG.E desc[UR10][R14.64], R21 ;  /* 0x000000150e007986 */ /* 0x0001e6000c10190a */
[----:B------:R-:W-:Y:S05]  /*0620*/  BRA.U UP0, `(.L_x_20) ;  /* 0xfffffff900f07547 */ /* 0x000fea000b83ffff */
.L_x_19:
[----:B------:R-:W-:Y:S05]  /*0630*/  BRA.U !UP1, `(.L_x_18) ;  /* 0x0000000509207547 */ /* 0x000fea000b800000 */
[----:B------:R-:W-:Y:S02]  /*0640*/  UISETP.GE.U32.AND UP0, UPT, UR5, 0x8, UPT ;  /* 0x000000080500788c */ /* 0x000fe4000bf06070 */
[----:B------:R-:W-:-:S04]  /*0650*/  ULOP3.LUT UR8, UR7, 0x7, URZ, 0xc0, !UPT ;  /* 0x0000000707087892 */ /* 0x000fc8000f8ec0ff */
[----:B------:R-:W-:-:S03]  /*0660*/  UISETP.NE.AND UP1, UPT, UR8, URZ, UPT ;  /* 0x000000ff0800728c */ /* 0x000fc6000bf25270 */
[----:B------:R-:W-:Y:S08]  /*0670*/  BRA.U !UP0, `(.L_x_21) ;  /* 0x0000000108887547 */ /* 0x000ff0000b800000 */
[----:B0-----:R-:W-:-:S04]  /*0680*/  IMAD R7, R5, UR4, R0 ;  /* 0x0000000405077c24 */ /* 0x001fc8000f8e0200 */
        /* <DEDUP_REMOVED lines=26> */
[----:B0-----:R-:W-:-:S04]  /*0830*/  IMAD.WIDE R12, R5, 0x4, R10 ;  /* 0x00000004050c7825 */ /* 0x001fc800078e020a */
[----:B--2---:R-:W-:-:S05]  /*0840*/  FADD R19, R4, R19 ;  /* 0x0000001304137221 */ /* 0x004fca0000000000 */
[----:B------:R1:W-:Y:S04]  /*0850*/  STG.E desc[UR10][R10.64], R19 ;  /* 0x000000130a007986 */ /* 0x0003e8000c10190a */
[----:B------:R-:W2:Y:S01]  /*0860*/  LDG.E R21, desc[UR10][R12.64] ;  /* 0x0000000a0c157981 */ /* 0x000ea2000c1e1900 */
[----:B------:R-:W-:Y:S01]  /*0870*/  UIADD3 UR4, UPT, UPT, UR4, 0x8, URZ ;  /* 0x0000000804047890 */ /* 0x000fe2000fffe0ff */
[----:B--2---:R-:W-:-:S05]  /*0880*/  FADD R21, R4, R21 ;  /* 0x0000001504157221 */ /* 0x004fca0000000000 */
[----:B------:R1:W-:Y:S06]  /*0890*/  STG.E desc[UR10][R12.64], R21 ;  /* 0x000000150c007986 */ /* 0x0003ec000c10190a */
.L_x_21:
[----:B------:R-:W-:Y:S05]  /*08a0*/  BRA.U !UP1, `(.L_x_18) ;  /* 0x0000000109847547 */ /* 0x000fea000b800000 */
[----:B------:R-:W-:Y:S02]  /*08b0*/  UISETP.GE.U32.AND UP0, UPT, UR8, 0x4, UPT ;  /* 0x000000040800788c */ /* 0x000fe4000bf06070 */
[----:B------:R-:W-:-:S04]  /*08c0*/  ULOP3.LUT UR5, UR7, 0x3, URZ, 0xc0, !UPT ;  /* 0x0000000307057892 */ /* 0x000fc8000f8ec0ff */
[----:B------:R-:W-:-:S03]  /*08d0*/  UISETP.NE.AND UP1, UPT, UR5, URZ, UPT ;  /* 0x000000ff0500728c */ /* 0x000fc6000bf25270 */
[----:B------:R-:W-:Y:S08]  /*08e0*/  BRA.U !UP0, `(.L_x_22) ;  /* 0x0000000108487547 */ /* 0x000ff0000b800000 */
[----:B01----:R-:W-:-:S04]  /*08f0*/  IMAD R7, R5, UR4, R0 ;  /* 0x0000000405077c24 */ /* 0x003fc8000f8e0200 */
[----:B------:R-:W-:-:S05]  /*0900*/  IMAD.WIDE R6, R7, 0x4, R2 ;  /* 0x0000000407067825 */ /* 0x000fca00078e0202 */
[----:B------:R-:W2:Y:S02]  /*0910*/  LDG.E R9, desc[UR10][R6.64] ;  /* 0x0000000a06097981 */ /* 0x000ea4000c1e1900 */
[----:B--2--5:R-:W-:Y:S01]  /*0920*/  FADD R15, R4, R9 ;  /* 0x00000009040f7221 */ /* 0x024fe20000000000 */
[----:B------:R-:W-:-:S04]  /*0930*/  IMAD.WIDE R8, R5, 0x4, R6 ;  /* 0x0000000405087825 */ /* 0x000fc800078e0206 */
[----:B------:R2:W-:Y:S04]  /*0940*/  STG.E desc[UR10][R6.64], R15 ;  /* 0x0000000f06007986 */ /* 0x0005e8000c10190a */
[----:B------:R-:W3:Y:S02]  /*0950*/  LDG.E R11, desc[UR10][R8.64] ;  /* 0x0000000a080b7981 */ /* 0x000ee4000c1e1900 */
[----:B---3--:R-:W-:Y:S01]  /*0960*/  FADD R17, R4, R11 ;  /* 0x0000000b04117221 */ /* 0x008fe20000000000 */
[----:B------:R-:W-:-:S04]  /*0970*/  IMAD.WIDE R10, R5, 0x4, R8 ;  /* 0x00000004050a7825 */ /* 0x000fc800078e0208 */
[----:B------:R2:W-:Y:S04]  /*0980*/  STG.E desc[UR10][R8.64], R17 ;  /* 0x0000001108007986 */ /* 0x0005e8000c10190a */
[----:B------:R-:W3:Y:S02]  /*0990*/  LDG.E R13, desc[UR10][R10.64] ;  /* 0x0000000a0a0d7981 */ /* 0x000ee4000c1e1900 */
[----:B---3--:R-:W-:Y:S01]  /*09a0*/  FADD R19, R4, R13 ;  /* 0x0000000d04137221 */ /* 0x008fe20000000000 */
[----:B------:R-:W-:-:S04]  /*09b0*/  IMAD.WIDE R12, R5, 0x4, R10 ;  /* 0x00000004050c7825 */ /* 0x000fc800078e020a */
[----:B------:R2:W-:Y:S04]  /*09c0*/  STG.E desc[UR10][R10.64], R19 ;  /* 0x000000130a007986 */ /* 0x0005e8000c10190a */
[----:B------:R-:W3:Y:S01]  /*09d0*/  LDG.E R21, desc[UR10][R12.64] ;  /* 0x0000000a0c157981 */ /* 0x000ee2000c1e1900 */
[----:B------:R-:W-:Y:S01]  /*09e0*/  UIADD3 UR4, UPT, UPT, UR4, 0x4, URZ ;  /* 0x0000000404047890 */ /* 0x000fe2000fffe0ff */
[----:B---3--:R-:W-:-:S05]  /*09f0*/  FADD R21, R4, R21 ;  /* 0x0000001504157221 */ /* 0x008fca0000000000 */
[----:B------:R2:W-:Y:S06]  /*0a00*/  STG.E desc[UR10][R12.64], R21 ;  /* 0x000000150c007986 */ /* 0x0005ec000c10190a */
.L_x_22:
[----:B------:R-:W-:Y:S05]  /*0a10*/  BRA.U !UP1, `(.L_x_18) ;  /* 0x0000000109287547 */ /* 0x000fea000b800000 */
[----:B012---:R-:W-:Y:S01]  /*0a20*/  IMAD R8, R5, UR4, R0 ;  /* 0x0000000405087c24 */ /* 0x007fe2000f8e0200 */
[----:B------:R-:W-:-:S12]  /*0a30*/  UIADD3 UR5, UPT, UPT, -UR5, URZ, URZ ;  /* 0x000000ff05057290 */ /* 0x000fd8000fffe1ff */
.L_x_23:
[----:B---3--:R-:W-:-:S05]  /*0a40*/  IMAD.WIDE R6, R8, 0x4, R2 ;  /* 0x0000000408067825 */ /* 0x008fca00078e0202 */
[----:B------:R-:W2:Y:S01]  /*0a50*/  LDG.E R9, desc[UR10][R6.64] ;  /* 0x0000000a06097981 */ /* 0x000ea2000c1e1900 */
[----:B------:R-:W-:Y:S01]  /*0a60*/  UIADD3 UR5, UPT, UPT, UR5, 0x1, URZ ;  /* 0x0000000105057890 */ /* 0x000fe2000fffe0ff */
[----:B------:R-:W-:-:S03]  /*0a70*/  IADD3 R8, PT, PT, R8, R5, RZ ;  /* 0x0000000508087210 */ /* 0x000fc60007ffe0ff */
[----:B------:R-:W-:Y:S01]  /*0a80*/  UISETP.NE.AND UP0, UPT, UR5, URZ, UPT ;  /* 0x000000ff0500728c */ /* 0x000fe2000bf05270 */
[----:B--2--5:R-:W-:-:S05]  /*0a90*/  FADD R9, R4, R9 ;  /* 0x0000000904097221 */ /* 0x024fca0000000000 */
[----:B------:R3:W-:Y:S03]  /*0aa0*/  STG.E desc[UR10][R6.64], R9 ;  /* 0x0000000906007986 */ /* 0x0007e6000c10190a */
[----:B------:R-:W-:Y:S05]  /*0ab0*/  BRA.U UP0, `(.L_x_23) ;  /* 0xfffffffd00e07547 */ /* 0x000fea000b83ffff */
.L_x_18:
[----:B------:R-:W-:Y:S05]  /*0ac0*/  BSYNC.RECONVERGENT B0 ;  /* 0x0000000000007941 */ /* 0x000fea0003800200 */
.L_x_17:
[----:B------:R-:W-:-:S04]  /*0ad0*/  MOV R2, UR9 ;  /* 0x0000000900027c02 */ /* 0x000fc80008000f00 */
[----:B------:R-:W-:-:S13]  /*0ae0*/  ISETP.GE.AND P0, PT, R2, 0x2, PT ;  /* 0x000000020200780c */ /* 0x000fda0003f06270 */
[----:B------:R-:W-:Y:S05]  /*0af0*/  @!P0 EXIT ;  /* 0x000000000000894d */ /* 0x000fea0003800000 */
[----:B------:R-:W4:Y:S01]  /*0b00*/  LDCU UR12, c[0x0][0x38c] ;  /* 0x00007180ff0c77ac */ /* 0x000f220008000800 */
[----:B012---:R-:W0:Y:S01]  /*0b10*/  LDC.64 R12, c[0x0][0x380] ;  /* 0x0000e000ff0c7b82 */ /* 0x007e220000000a00 */
[----:B------:R-:W-:Y:S02]  /*0b20*/  MOV R23, UR9 ;  /* 0x0000000900177c02 */ /* 0x000fe40008000f00 */
[----:B----4-:R-:W-:-:S05]  /*0b30*/  IADD3 R2, PT, PT, R0, -UR12, RZ ;  /* 0x8000000c00027c10 */ /* 0x010fca000fffe0ff */
[----:B------:R-:W-:-:S04]  /*0b40*/  IMAD R23, R23, UR12, R2 ;  /* 0x0000000c17177c24 */ /* 0x000fc8000f8e0202 */
[----:B0-----:R-:W-:-:S06]  /*0b50*/  IMAD.WIDE R22, R23, 0x4, R12 ;  /* 0x0000000417167825 */ /* 0x001fcc00078e020c */
[----:B------:R0:W5:Y:S01]  /*0b60*/  LDG.E R22, desc[UR10][R22.64] ;  /* 0x0000000a16167981 */ /* 0x000162000c1e1900 */
[----:B------:R-:W-:Y:S01]  /*0b70*/  UIADD3 UR8, UPT, UPT, UR9, -0x2, URZ ;  /* 0xfffffffe09087890 */ /* 0x000fe2000fffe0ff */
[----:B------:R-:W-:Y:S01]  /*0b80*/  HFMA2 R14, -RZ, RZ, 0, 0 ;  /* 0x00000000ff0e7431 */ /* 0x000fe200000001ff */
[----:B------:R-:W-:Y:S02]  /*0b90*/  ULOP3.LUT UR5, UR7, 0xf, URZ, 0xc0, !UPT ;  /* 0x0000000f07057892 */ /* 0x000fe4000f8ec0ff */
[----:B------:R-:W-:-:S09]  /*0ba0*/  UISETP.GE.U32.AND UP0, UPT, UR8, 0xf, UPT ;  /* 0x0000000f0800788c */ /* 0x000fd2000bf06070 */
[----:B0-----:R-:W-:Y:S05]  /*0bb0*/  BRA.U !UP0, `(.L_x_24) ;  /* 0x0000000908e07547 */ /* 0x001fea000b800000 */
[----:B------:R-:W-:Y:S01]  /*0bc0*/  MOV R20, UR9 ;  /* 0x0000000900147c02 */ /* 0x000fe20008000f00 */
[----:B------:R-:W-:Y:S01]  /*0bd0*/  ULOP3.LUT UR4, UR7, 0xfffffff0, URZ, 0xc0, !UPT ;  /* 0xfffffff007047892 */ /* 0x000fe2000f8ec0ff */
[----:B-----5:R-:W-:Y:S02]  /*0be0*/  MOV R4, UR9 ;  /* 0x0000000900047c02 */ /* 0x020fe40008000f00 */
[----:B------:R-:W-:Y:S01]  /*0bf0*/  MOV R5, UR9 ;  /* 0x0000000900057c02 */ /* 0x000fe20008000f00 */
[----:B------:R-:W-:Y:S01]  /*0c00*/  UIADD3 UR4, UPT, UPT, -UR4, URZ, URZ ;  /* 0x000000ff04047290 */ /* 0x000fe2000fffe1ff */
[----:B------:R-:W-:Y:S02]  /*0c10*/  MOV R19, UR9 ;  /* 0x0000000900137c02 */ /* 0x000fe40008000f00 */
[----:B---3--:R-:W-:Y:S02]  /*0c20*/  MOV R7, UR9 ;  /* 0x0000000900077c02 */ /* 0x008fe40008000f00 */
[----:B------:R-:W-:-:S02]  /*0c30*/  MOV R17, UR9 ;  /* 0x0000000900117c02 */ /* 0x000fc40008000f00 */
[----:B------:R-:W-:Y:S02]  /*0c40*/  MOV R9, UR9 ;  /* 0x0000000900097c02 */ /* 0x000fe40008000f00 */
[----:B------:R-:W-:Y:S02]  /*0c50*/  MOV R15, UR9 ;  /* 0x00000009000f7c02 */ /* 0x000fe40008000f00 */
[----:B------:R-:W-:Y:S02]  /*0c60*/  MOV R11, UR9 ;  /* 0x00000009000b7c02 */ /* 0x000fe40008000f00 */
[----:B------:R-:W-:Y:S02]  /*0c70*/  MOV R21, UR9 ;  /* 0x0000000900157c02 */ /* 0x000fe40008000f00 */
[----:B------:R-:W-:Y:S02]  /*0c80*/  MOV R23, UR9 ;  /* 0x0000000900177c02 */ /* 0x000fe40008000f00 */
[----:B------:R-:W-:-:S02]  /*0c90*/  MOV R25, UR9 ;  /* 0x0000000900197c02 */ /* 0x000fc40008000f00 */
[----:B------:R-:W-:Y:S02]  /*0ca0*/  MOV R27, UR9 ;  /* 0x00000009001b7c02 */ /* 0x000fe40008000f00 */
[----:B------:R-:W-:Y:S02]  /*0cb0*/  MOV R3, UR9 ;  /* 0x0000000900037c02 */ /* 0x000fe40008000f00 */
[----:B------:R-:W-:Y:S02]  /*0cc0*/  MOV R29, UR9 ;  /* 0x00000009001d7c02 */ /* 0x000fe40008000f00 */
[----:B------:R-:W-:Y:S02]  /*0cd0*/  MOV R2, UR8 ;  /* 0x0000000800027c02 */ /* 0x000fe40008000f00 */
[----:B------:R-:W-:Y:S02]  /*0ce0*/  IADD3 R20, PT, PT, R20, -0x3, RZ ;  /* 0xfffffffd14147810 */ /* 0x000fe40007ffe0ff */
[----:B------:R-:W-:Y:S01]  /*0cf0*/  IADD3 R4, PT, PT, R4, -0x4, RZ ;  /* 0xfffffffc04047810 */ /* 0x000fe20007ffe0ff */
[--C-:B------:R-:W-:Y:S01]  /*0d00*/  IMAD R2, R2, UR12, R0.reuse ;  /* 0x0000000c02027c24 */ /* 0x100fe2000f8e0200 */
        /* <DEDUP_REMOVED lines=26> */
[----:B------:R-:W-:Y:S01]  /*0eb0*/  MOV R14, RZ ;  /* 0x000000ff000e7202 */ /* 0x000fe20000000f00 */
[----:B------:R-:W-:-:S02]  /*0ec0*/  IMAD R3, R3, UR12, R0 ;  /* 0x0000000c03037c24 */ /* 0x000fc4000f8e0200 */
[----:B------:R-:W-:-:S07]  /*0ed0*/  IMAD R29, R29, UR12, R0 ;  /* 0x0000000c1d1d7c24 */ /* 0x000fce000f8e0200 */
.L_x_25:
[----:B------:R-:W-:-:S05]  /*0ee0*/  IMAD.WIDE R16, R2, 0x4, R12 ;  /* 0x0000000402107825 */ /* 0x000fca00078e020c */
[----:B------:R-:W2:Y:S02]  /*0ef0*/  LDG.E R15, desc[UR10][R16.64] ;  /* 0x0000000a100f7981 */ /* 0x000ea4000c1e1900 */
[----:B--2---:R-:W-:Y:S01]  /*0f00*/  FADD R19, R15, R14 ;  /* 0x0000000e0f137221 */ /* 0x004fe20000000000 */
[----:B------:R-:W-:-:S04]  /*0f10*/  IMAD.WIDE R14, R20, 0x4, R12 ;  /* 0x00000004140e7825 */ /* 0x000fc800078e020c */
[----:B------:R-:W-:-:S05]  /*0f20*/  FADD R24, R19, R22 ;  /* 0x0000001613187221 */ /* 0x000fca0000000000 */
[----:B------:R0:W-:Y:S04]  /*0f30*/  STG.E desc[UR10][R16.64], R24 ;  /* 0x0000001810007986 */ /* 0x0001e8000c10190a */
[----:B------:R-:W2:Y:S01]  /*0f40*/  LDG.E R18, desc[UR10][R14.64] ;  /* 0x0000000a0e127981 */ /* 0x000ea2000c1e1900 */
[----:B------:R-:W-:-:S04]  /*0f50*/  FADD R22, -R24, R22 ;  /* 0x0000001618167221 */ /* 0x000fc80000000100 */
[----:B------:R-:W-:-:S04]  /*0f60*/  FADD R22, R19, R22 ;  /* 0x0000001613167221 */ /* 0x000fc80000000000 */
[----:B--2---:R-:W-:Y:S01]  /*0f70*/  FADD R26, R22, R18 ;  /* 0x00000012161a7221 */ /* 0x004fe20000000000 */
[----:B------:R-:W-:-:S04]  /*0f80*/  IMAD.WIDE R18, R4, 0x4, R12 ;  /* 0x0000000404127825 */ /* 0x000fc800078e020c */
[----:B------:R-:W-:-:S05]  /*0f90*/  FADD R22, R24, R26 ;  /* 0x0000001a18167221 */ /* 0x000fca0000000000 */
[----:B------:R1:W-:Y:S04]  /*0fa0*/  STG.E desc[UR10][R14.64], R22 ;  /* 0x000000160e007986 */ /* 0x0003e8000c10190a */
[----:B0-----:R-:W2:Y:S01]  /*0fb0*/  LDG.E R17, desc[UR10][R18.64] ;  /* 0x0000000a12117981 */ /* 0x001ea2000c1e1900 */
[----:B------:R-:W-:-:S04]  /*0fc0*/  FADD R28, R24, -R22 ;  /* 0x80000016181c7221 */ /* 0x000fc80000000000 */
[----:B------:R-:W-:-:S04]  /*0fd0*/  FADD R28, R26, R28 ;  /* 0x0000001c1a1c7221 */ /* 0x000fc80000000000 */
[----:B--2---:R-:W-:Y:S01]  /*0fe0*/  FADD R28, R28, R17 ;  /* 0x000000111c1c7221 */ /* 0x004fe20000000000 */
[----:B------:R-:W-:-:S04]  /*0ff0*/  IMAD.WIDE R16, R5, 0x4, R12 ;  /* 0x0000000405107825 */ /* 0x000fc800078e020c */
[----:B------:R-:W-:-:S05]  /*1000*/  FADD R24, R22, R28 ;  /* 0x0000001c16187221 */ /* 0x000fca0000000000 */
[----:B------:R0:W-:Y:S04]  /*1010*/  STG.E desc[UR10][R18.64], R24 ;  /* 0x0000001812007986 */ /* 0x0001e8000c10190a */
[----:B-1----:R-:W2:Y:S01]  /*1020*/  LDG.E R15, desc[UR10][R16.64] ;  /* 0x0000000a100f7981 */ /* 0x002ea2000c1e1900 */
[----:B------:R-:W-:-:S04]  /*1030*/  FADD R26, R22, -R24 ;  /* 0x80000018161a7221 */ /* 0x000fc80000000000 */
        /* <DEDUP_REMOVED lines=83> */
[----:B------:R-:W-:Y:S01]  /*1570*/  FADD R26, R22, -R24 ;  /* 0x80000018161a7221 */ /* 0x000fe20000000000 */
[----:B------:R-:W-:Y:S02]  /*1580*/  UIADD3 UR4, UPT, UPT, UR4, 0x10, URZ ;  /* 0x0000001004047890 */ /* 0x000fe4000fffe0ff */
[----:B------:R-:W-:Y:S01]  /*1590*/  UIADD3 UR6, UPT, UPT, UR6, -0x10, URZ ;  /* 0xfffffff006067890 */ /* 0x000fe2000fffe0ff */
[----:B------:R-:W-:Y:S01]  /*15a0*/  FADD R26, R28, R26 ;  /* 0x0000001a1c1a7221 */ /* 0x000fe20000000000 */
[----:B------:R-:W-:-:S03]  /*15b0*/  UISETP.NE.AND UP0, UPT, UR4, URZ, UPT ;  /* 0x000000ff0400728c */ /* 0x000fc6000bf05270 */
[----:B--2---:R-:W-:Y:S01]  /*15c0*/  FADD R15, R26, R15 ;  /* 0x0000000f1a0f7221 */ /* 0x004fe20000000000 */
[----:B------:R-:W-:-:S03]  /*15d0*/  IADD3 R26, PT, PT, RZ, -UR12, RZ ;  /* 0x8000000cff1a7c10 */ /* 0x000fc6000fffe0ff */
[----:B------:R-:W-:Y:S01]  /*15e0*/  FADD R22, R24, R15 ;  /* 0x0000000f18167221 */ /* 0x000fe20000000000 */
[C---:B------:R-:W-:Y:S02]  /*15f0*/  LEA R20, R26.reuse, R20, 0x4 ;  /* 0x000000141a147211 */ /* 0x040fe400078e20ff */
[----:B------:R-:W-:Y:S01]  /*1600*/  LEA R4, R26, R4, 0x4 ;  /* 0x000000041a047211 */ /* 0x000fe200078e20ff */
[----:B------:R-:W-:Y:S01]  /*1610*/  FADD R14, R24, -R22 ;  /* 0x80000016180e7221 */ /* 0x000fe20000000000 */
[----:B------:R0:W-:Y:S01]  /*1620*/  STG.E desc[UR10][R16.64], R22 ;  /* 0x0000001610007986 */ /* 0x0001e2000c10190a */
[C---:B------:R-:W-:Y:S02]  /*1630*/  LEA R5, R26.reuse, R5, 0x4 ;  /* 0x000000051a057211 */ /* 0x040fe400078e20ff */
[C---:B------:R-:W-:Y:S01]  /*1640*/  LEA R6, R26.reuse, R6, 0x4 ;  /* 0x000000061a067211 */ /* 0x040fe200078e20ff */
[----:B------:R-:W-:Y:S01]  /*1650*/  FADD R14, R15, R14 ;  /* 0x0000000e0f0e7221 */ /* 0x000fe20000000000 */
[----:B------:R-:W-:-:S02]  /*1660*/  LEA R7, R26, R7, 0x4 ;  /* 0x000000071a077211 */ /* 0x000fc400078e20ff */
[C---:B------:R-:W-:Y:S02]  /*1670*/  LEA R8, R26.reuse, R8, 0x4 ;  /* 0x000000081a087211 */ /* 0x040fe400078e20ff */
[C---:B------:R-:W-:Y:S02]  /*1680*/  LEA R9, R26.reuse, R9, 0x4 ;  /* 0x000000091a097211 */ /* 0x040fe400078e20ff */
[C---:B------:R-:W-:Y:S02]  /*1690*/  LEA R10, R26.reuse, R10, 0x4 ;  /* 0x0000000a1a0a7211 */ /* 0x040fe400078e20ff */
[C---:B------:R-:W-:Y:S02]  /*16a0*/  LEA R11, R26.reuse, R11, 0x4 ;  /* 0x0000000b1a0b7211 */ /* 0x040fe400078e20ff */
[C---:B------:R-:W-:Y:S02]  /*16b0*/  LEA R21, R26.reuse, R21, 0x4 ;  /* 0x000000151a157211 */ /* 0x040fe400078e20ff */
[----:B------:R-:W-:-:S02]  /*16c0*/  LEA R23, R26, R23, 0x4 ;  /* 0x000000171a177211 */ /* 0x000fc400078e20ff */
[C---:B------:R-:W-:Y:S02]  /*16d0*/  LEA R25, R26.reuse, R25, 0x4 ;  /* 0x000000191a197211 */ /* 0x040fe400078e20ff */
[C---:B------:R-:W-:Y:S02]  /*16e0*/  LEA R27, R26.reuse, R27, 0x4 ;  /* 0x0000001b1a1b7211 */ /* 0x040fe400078e20ff */
[C---:B------:R-:W-:Y:S02]  /*16f0*/  LEA R3, R26.reuse, R3, 0x4 ;  /* 0x000000031a037211 */ /* 0x040fe400078e20ff */
[C---:B------:R-:W-:Y:S02]  /*1700*/  LEA R29, R26.reuse, R29, 0x4 ;  /* 0x0000001d1a1d7211 */ /* 0x040fe400078e20ff */
[----:B------:R-:W-:Y:S01]  /*1710*/  LEA R2, R26, R2, 0x4 ;  /* 0x000000021a027211 */ /* 0x000fe200078e20ff */
[----:B0-----:R-:W-:Y:S06]  /*1720*/  BRA.U UP0, `(.L_x_25) ;  /* 0xfffffff500ec7547 */ /* 0x001fec000b83ffff */
[----:B------:R-:W-:-:S12]  /*1730*/  UIADD3 UR8, UPT, UPT, UR6, -0x2, URZ ;  /* 0xfffffffe06087890 */ /* 0x000fd8000fffe0ff */
.L_x_24:
[----:B------:R-:W-:-:S13]  /*1740*/  ISETP.NE.AND P0, PT, RZ, UR5, PT ;  /* 0x00000005ff007c0c */ /* 0x000fda000bf05270 */
[----:B------:R-:W-:Y:S05]  /*1750*/  @!P0 EXIT ;  /* 0x000000000000894d */ /* 0x000fea0003800000 */
[----:B------:R-:W-:Y:S02]  /*1760*/  UISETP.GE.U32.AND UP0, UPT, UR5, 0x8, UPT ;  /* 0x000000080500788c */ /* 0x000fe4000bf06070 */
[----:B------:R-:W-:-:S06]  /*1770*/  ULOP3.LUT UR6, UR7, 0x7, URZ, 0xc0, !UPT ;  /* 0x0000000707067892 */ /* 0x000fcc000f8ec0ff */
[----:B------:R-:W-:Y:S01]  /*1780*/  ISETP.NE.AND P0, PT, RZ, UR6, PT ;  /* 0x00000006ff007c0c */ /* 0x000fe2000bf05270 */
[----:B------:R-:W-:-:S12]  /*1790*/  BRA.U !UP0, `(.L_x_26) ;  /* 0x0000000508247547 */ /* 0x000fd8000b800000 */
[----:B------:R-:W-:-:S05]  /*17a0*/  MOV R3, UR8 ;  /* 0x0000000800037c02 */ /* 0x000fca0008000f00 */
[----:B------:R-:W-:-:S04]  /*17b0*/  IMAD R3, R3, UR12, R0 ;  /* 0x0000000c03037c24 */ /* 0x000fc8000f8e0200 */
[----:B------:R-:W-:-:S05]  /*17c0*/  IMAD.WIDE R2, R3, 0x4, R12 ;  /* 0x0000000403027825 */ /* 0x000fca00078e020c */
[----:B------:R-:W3:Y:S01]  /*17d0*/  LDG.E R5, desc[UR10][R2.64] ;  /* 0x0000000a02057981 */ /* 0x000ee2000c1e1900 */
[----:B------:R-:W-:-:S06]  /*17e0*/  UIMAD UR4, UR8, UR12, -UR12 ;  /* 0x0000000c080472a4 */ /* 0x000fcc000f8e0a0c */
[----:B------:R-:W-:Y:S01]  /*17f0*/  IADD3 R11, PT, PT, R0, UR4, RZ ;  /* 0x00000004000b7c10 */ /* 0x000fe2000fffe0ff */
[----:B---3--:R-:W-:-:S04]  /*1800*/  FADD R7, R14, R5 ;  /* 0x000000050e077221 */ /* 0x008fc80000000000 */
[----:B-----5:R-:W-:-:S04]  /*1810*/  IMAD.WIDE R4, R11, 0x4, R12 ;  /* 0x000000040b047825 */ /* 0x020fc800078e020c */
[----:B------:R-:W-:-:S05]  /*1820*/  FADD R9, R22, R7 ;  /* 0x0000000716097221 */ /* 0x000fca0000000000 */
[----:B------:R0:W-:Y:S04]  /*1830*/  STG.E desc[UR10][R2.64], R9 ;  /* 0x0000000902007986 */ /* 0x0001e8000c10190a */
[----:B------:R-:W2:Y:S01]  /*1840*/  LDG.E R11, desc[UR10][R4.64] ;  /* 0x0000000a040b7981 */ /* 0x000ea2000c1e1900 */
[----:B------:R-:W-:Y:S01]  /*1850*/  FADD R22, R22, -R9 ;  /* 0x8000000916167221 */ /* 0x000fe20000000000 */
[----:B------:R-:W-:-:S03]  /*1860*/  UIADD3 UR4, UPT, UPT, UR4, -UR12, URZ ;  /* 0x8000000c04047290 */ /* 0x000fc6000fffe0ff */
[----:B------:R-:W-:-:S03]  /*1870*/  FADD R22, R7, R22 ;  /* 0x0000001607167221 */ /* 0x000fc60000000000 */
[----:B------:R-:W-:-:S05]  /*1880*/  IADD3 R7, PT, PT, R0, UR4, RZ ;  /* 0x0000000400077c10 */ /* 0x000fca000fffe0ff */
[----:B------:R-:W-:-:S04]  /*1890*/  IMAD.WIDE R6, R7, 0x4, R12 ;  /* 0x0000000407067825 */ /* 0x000fc800078e020c */
[----:B--2---:R-:W-:-:S04]  /*18a0*/  FADD R22, R22, R11 ;  /* 0x0000000b16167221 */ /* 0x004fc80000000000 */
[----:B------:R-:W-:-:S05]  /*18b0*/  FADD R10, R9, R22 ;  /* 0x00000016090a7221 */ /* 0x000fca0000000000 */
[----:B------:R1:W-:Y:S04]  /*18c0*/  STG.E desc[UR10][R4.64], R10 ;  /* 0x0000000a04007986 */ /* 0x0003e8000c10190a */
[----:B------:R-:W2:Y:S01]  /*18d0*/  LDG.E R8, desc[UR10][R6.64] ;  /* 0x0000000a06087981 */ /* 0x000ea2000c1e1900 */
[----:B0-----:R-:W-:Y:S01]  /*18e0*/  FADD R9, R9, -R10 ;  /* 0x8000000a09097221 */ /* 0x001fe20000000000 */
[----:B------:R-:W-:-:S03]  /*18f0*/  UIADD3 UR4, UPT, UPT, UR4, -UR12, URZ ;  /* 0x8000000c04047290 */ /* 0x000fc6000fffe0ff */
[----:B------:R-:W-:-:S03]  /*1900*/  FADD R9, R22, R9 ;  /* 0x0000000916097221 */ /* 0x000fc60000000000 */
[----:B------:R-:W-:Y:S01]  /*1910*/  IADD3 R15, PT, PT, R0, UR4, RZ ;  /* 0x00000004000f7c10 */ /* 0x000fe2000fffe0ff */
[----:B--2---:R-:W-:-:S04]  /*1920*/  FADD R3, R9, R8 ;  /* 0x0000000809037221 */ /* 0x004fc80000000000 */
[----:B------:R-:W-:-:S04]  /*1930*/  IMAD.WIDE R8, R15, 0x4, R12 ;  /* 0x000000040f087825 */ /* 0x000fc800078e020c */
[----:B------:R-:W-:-:S05]  /*1940*/  FADD R11, R10, R3 ;  /* 0x000000030a0b7221 */ /* 0x000fca0000000000 */
[----:B------:R0:W-:Y:S04]  /*1950*/  STG.E desc[UR10][R6.64], R11 ;  /* 0x0000000b06007986 */ /* 0x0001e8000c10190a */
[----:B------:R-:W2:Y:S01]  /*1960*/  LDG.E R15, desc[UR10][R8.64] ;  /* 0x0000000a080f7981 */ /* 0x000ea2000c1e1900 */
[----:B-1----:R-:W-:Y:S01]  /*1970*/  FADD R10, R10, -R11 ;  /* 0x8000000b0a0a7221 */ /* 0x002fe20000000000 */
        /* <DEDUP_REMOVED lines=8> */
[----:B0-----:R-:W-:Y:S01]  /*1a00*/  MOV R7, UR4 ;  /* 0x0000000400077c02 */ /* 0x001fe20008000f00 */
[----:B------:R-:W-:-:S03]  /*1a10*/  FADD R11, R11, -R14 ;  /* 0x8000000e0b0b7221 */ /* 0x000fc60000000000 */
[----:B------:R-:W-:Y:S01]  /*1a20*/  IADD3 R7, PT, PT, R7, -UR12, RZ ;  /* 0x8000000c07077c10 */ /* 0x000fe2000fffe0ff */
[----:B------:R-:W-:-:S03]  /*1a30*/  FADD R11, R10, R11 ;  /* 0x0000000b0a0b7221 */ /* 0x000fc60000000000 */
[----:B------:R-:W-:Y:S01]  /*1a40*/  IADD3 R5, PT, PT, R0, R7, RZ ;  /* 0x0000000700057210 */ /* 0x000fe20007ffe0ff */
[----:B--2---:R-:W-:-:S04]  /*1a50*/  FADD R11, R11, R4 ;  /* 0x000000040b0b7221 */ /* 0x004fc80000000000 */
[----:B------:R-:W-:-:S04]  /*1a60*/  IMAD.WIDE R4, R5, 0x4, R12 ;  /* 0x0000000405047825 */ /* 0x000fc800078e020c */
[----:B------:R-:W-:-:S05]  /*1a70*/  FADD R15, R14, R11 ;  /* 0x0000000b0e0f7221 */ /* 0x000fca0000000000 */
[----:B------:R0:W-:Y:S04]  /*1a80*/  STG.E desc[UR10][R2.64], R15 ;  /* 0x0000000f02007986 */ /* 0x0001e8000c10190a */
[----:B-1----:R-:W2:Y:S01]  /*1a90*/  LDG.E R9, desc[UR10][R4.64] ;  /* 0x0000000a04097981 */ /* 0x002ea2000c1e1900 */
[----:B------:R-:W-:Y:S01]  /*1aa0*/  FADD R14, R14, -R15 ;  /* 0x8000000f0e0e7221 */ /* 0x000fe20000000000 */
[----:B------:R-:W-:-:S03]  /*1ab0*/  IADD3 R17, PT, PT, R7, -UR12, RZ ;  /* 0x8000000c07117c10 */ /* 0x000fc6000fffe0ff */
[----:B------:R-:W-:Y:S01]  /*1ac0*/  FADD R14, R11, R14 ;  /* 0x0000000e0b0e7221 */ /* 0x000fe20000000000 */
[----:B------:R-:W-:-:S05]  /*1ad0*/  IADD3 R7, PT, PT, R0, R17, RZ ;  /* 0x0000001100077210 */ /* 0x000fca0007ffe0ff */
[----:B------:R-:W-:-:S04]  /*1ae0*/  IMAD.WIDE R6, R7, 0x4, R12 ;  /* 0x0000000407067825 */ /* 0x000fc800078e020c */
[----:B--2---:R-:W-:-:S04]  /*1af0*/  FADD R14, R14, R9 ;  /* 0x000000090e0e7221 */ /* 0x004fc80000000000 */
[----:B------:R-:W-:-:S05]  /*1b00*/  FADD R8, R15, R14 ;  /* 0x0000000e0f087221 */ /* 0x000fca0000000000 */
[----:B------:R1:W-:Y:S04]  /*1b10*/  STG.E desc[UR10][R4.64], R8 ;  /* 0x0000000804007986 */ /* 0x0003e8000c10190a */
[----:B------:R-:W2:Y:S01]  /*1b20*/  LDG.E R10, desc[UR10][R6.64] ;  /* 0x0000000a060a7981 */ /* 0x000ea2000c1e1900 */
[----:B0-----:R-:W-:Y:S01]  /*1b30*/  FADD R15, R15, -R8 ;  /* 0x800000080f0f7221 */ /* 0x001fe20000000000 */
[----:B------:R-:W-:-:S03]  /*1b40*/  IADD3 R3, PT, PT, R0, -UR12, R17 ;  /* 0x8000000c00037c10 */ /* 0x000fc6000fffe011 */
[----:B------:R-:W-:Y:S02]  /*1b50*/  FADD R15, R14, R15 ;  /* 0x0000000f0e0f7221 */ /* 0x000fe40000000000 */
[----:B------:R-:W-:-:S04]  /*1b60*/  IMAD.WIDE R2, R3, 0x4, R12 ;  /* 0x0000000403027825 */ /* 0x000fc800078e020c */
[----:B--2---:R-:W-:-:S04]  /*1b70*/  FADD R15, R15, R10 ;  /* 0x0000000a0f0f7221 */ /* 0x004fc80000000000 */
[----:B------:R-:W-:-:S05]  /*1b80*/  FADD R9, R8, R15 ;  /* 0x0000000f08097221 */ /* 0x000fca0000000000 */
[----:B------:R0:W-:Y:S04]  /*1b90*/  STG.E desc[UR10][R6.64], R9 ;  /* 0x0000000906007986 */ /* 0x0001e8000c10190a */
[----:B------:R-:W2:Y:S01]  /*1ba0*/  LDG.E R11, desc[UR10][R2.64] ;  /* 0x0000000a020b7981 */ /* 0x000ea2000c1e1900 */
[----:B------:R-:W-:Y:S01]  /*1bb0*/  FADD R10, R8, -R9 ;  /* 0x80000009080a7221 */ /* 0x000fe20000000000 */
[----:B------:R-:W-:-:S03]  /*1bc0*/  UIADD3 UR8, UPT, UPT, UR8, -0x8, URZ ;  /* 0xfffffff808087890 */ /* 0x000fc6000fffe0ff */
[----:B------:R-:W-:-:S04]  /*1bd0*/  FADD R10, R15, R10 ;  /* 0x0000000a0f0a7221 */ /* 0x000fc80000000000 */
[----:B--2---:R-:W-:-:S04]  /*1be0*/  FADD R10, R10, R11 ;  /* 0x0000000b0a0a7221 */ /* 0x004fc80000000000 */
[----:B------:R-:W-:-:S04]  /*1bf0*/  FADD R22, R9, R10 ;  /* 0x0000000a09167221 */ /* 0x000fc80000000000 */
[----:B-1----:R-:W-:Y:S01]  /*1c00*/  FADD R5, R9, -R22 ;  /* 0x8000001609057221 */ /* 0x002fe20000000000 */
[----:B------:R0:W-:Y:S03]  /*1c10*/  STG.E desc[UR10][R2.64], R22 ;  /* 0x0000001602007986 */ /* 0x0001e6000c10190a */
[----:B------:R-:W-:-:S07]  /*1c20*/  FADD R14, R10, R5 ;  /* 0x000000050a0e7221 */ /* 0x000fce0000000000 */
.L_x_26:
[----:B------:R-:W-:Y:S05]  /*1c30*/  @!P0 EXIT ;  /* 0x000000000000894d */ /* 0x000fea0003800000 */
[----:B------:R-:W-:Y:S02]  /*1c40*/  UISETP.GE.U32.AND UP0, UPT, UR6, 0x4, UPT ;  /* 0x000000040600788c */ /* 0x000fe4000bf06070 */
[----:B------:R-:W-:-:S06]  /*1c50*/  ULOP3.LUT UR4, UR7, 0x3, URZ, 0xc0, !UPT ;  /* 0x0000000307047892 */ /* 0x000fcc000f8ec0ff */
[----:B------:R-:W-:Y:S01]  /*1c60*/  ISETP.NE.AND P0, PT, RZ, UR4, PT ;  /* 0x00000004ff007c0c */ /* 0x000fe2000bf05270 */
[----:B------:R-:W-:-:S12]  /*1c70*/  BRA.U !UP0, `(.L_x_27) ;  /* 0x0000000108947547 */ /* 0x000fd8000b800000 */
[----:B------:R-:W-:-:S05]  /*1c80*/  MOV R5, UR8 ;  /* 0x0000000800057c02 */ /* 0x000fca0008000f00 */
[----:B------:R-:W-:-:S04]  /*1c90*/  IMAD R5, R5, UR12, R0 ;  /* 0x0000000c05057c24 */ /* 0x000fc8000f8e0200 */
[----:B-----5:R-:W-:-:S05]  /*1ca0*/  IMAD.WIDE R4, R5, 0x4, R12 ;  /* 0x0000000405047825 */ /* 0x020fca00078e020c */
[----:B0-----:R-:W2:Y:S01]  /*1cb0*/  LDG.E R3, desc[UR10][R4.64] ;  /* 0x0000000a04037981 */ /* 0x001ea2000c1e1900 */
[----:B------:R-:W-:-:S06]  /*1cc0*/  UIMAD UR5, UR8, UR12, -UR12 ;  /* 0x0000000c080572a4 */ /* 0x000fcc000f8e0a0c */
[----:B---3--:R-:W-:-:S05]  /*1cd0*/  IADD3 R7, PT, PT, R0, UR5, RZ ;  /* 0x0000000500077c10 */ /* 0x008fca000fffe0ff */
[----:B------:R-:W-:-:S04]  /*1ce0*/  IMAD.WIDE R6, R7, 0x4, R12 ;  /* 0x0000000407067825 */ /* 0x000fc800078e020c */
[----:B--2---:R-:W-:-:S04]  /*1cf0*/  FADD R3, R14, R3 ;  /* 0x000000030e037221 */ /* 0x004fc80000000000 */
        /* <DEDUP_REMOVED lines=13> */
[----:B------:R-:W-:-:S03]  /*1dd0*/  MOV R5, UR5 ;  /* 0x0000000500057c02 */ /* 0x000fc60008000f00 */
[----:B------:R-:W-:Y:S01]  /*1de0*/  FADD R9, R22, R9 ;  /* 0x0000000916097221 */ /* 0x000fe20000000000 */
[----:B------:R-:W-:-:S05]  /*1df0*/  IADD3 R5, PT, PT, R0, -UR12, R5 ;  /* 0x8000000c00057c10 */ /* 0x000fca000fffe005 */
[----:B------:R-:W-:-:S04]  /*1e00*/  IMAD.WIDE R4, R5, 0x4, R12 ;  /* 0x0000000405047825 */ /* 0x000fc800078e020c */
[----:B--2---:R-:W-:-:S04]  /*1e10*/  FADD R9, R9, R10 ;  /* 0x0000000a09097221 */ /* 0x004fc80000000000 */
[----:B------:R-:W-:-:S05]  /*1e20*/  FADD R11, R8, R9 ;  /* 0x00000009080b7221 */ /* 0x000fca0000000000 */
[----:B------:R2:W-:Y:S04]  /*1e30*/  STG.E desc[UR10][R2.64], R11 ;  /* 0x0000000b02007986 */ /* 0x0005e8000c10190a */
[----:B------:R-:W3:Y:S01]  /*1e40*/  LDG.E R15, desc[UR10][R4.64] ;  /* 0x0000000a040f7981 */ /* 0x000ee2000c1e1900 */
[----:B-1----:R-:W-:Y:S01]  /*1e50*/  FADD R8, R8, -R11 ;  /* 0x8000000b08087221 */ /* 0x002fe20000000000 */
[----:B------:R-:W-:-:S03]  /*1e60*/  UIADD3 UR8, UPT, UPT, UR8, -0x4, URZ ;  /* 0xfffffffc08087890 */ /* 0x000fc6000fffe0ff */
[----:B------:R-:W-:-:S04]  /*1e70*/  FADD R8, R9, R8 ;  /* 0x0000000809087221 */ /* 0x000fc80000000000 */
[----:B---3--:R-:W-:-:S04]  /*1e80*/  FADD R8, R8, R15 ;  /* 0x0000000f08087221 */ /* 0x008fc80000000000 */
[----:B------:R-:W-:-:S04]  /*1e90*/  FADD R22, R11, R8 ;  /* 0x000000080b167221 */ /* 0x000fc80000000000 */
[----:B------:R-:W-:Y:S01]  /*1ea0*/  FADD R7, R11, -R22 ;  /* 0x800000160b077221 */ /* 0x000fe20000000000 */
[----:B------:R2:W-:Y:S03]  /*1eb0*/  STG.E desc[UR10][R4.64], R22 ;  /* 0x0000001604007986 */ /* 0x0005e6000c10190a */
[----:B------:R-:W-:-:S07]  /*1ec0*/  FADD R14, R8, R7 ;  /* 0x00000007080e7221 */ /* 0x000fce0000000000 */
.L_x_27:
[----:B------:R-:W-:Y:S05]  /*1ed0*/  @!P0 EXIT ;  /* 0x000000000000894d */ /* 0x000fea0003800000 */
[----:B--2---:R-:W-:Y:S01]  /*1ee0*/  MOV R5, UR8 ;  /* 0x0000000800057c02 */ /* 0x004fe20008000f00 */
[----:B------:R-:W-:-:S04]  /*1ef0*/  UIADD3 UR4, UPT, UPT, -UR4, URZ, URZ ;  /* 0x000000ff04047290 */ /* 0x000fc8000fffe1ff */
[----:B------:R-:W-:-:S08]  /*1f00*/  IMAD R5, R5, UR12, R0 ;  /* 0x0000000c05057c24 */ /* 0x000fd0000f8e0200 */
.L_x_28:
[----:B01----:R-:W-:-:S05]  /*1f10*/  IMAD.WIDE R2, R5, 0x4, R12 ;  /* 0x0000000405027825 */ /* 0x003fca00078e020c */
[----:B---3--:R-:W2:Y:S01]  /*1f20*/  LDG.E R7, desc[UR10][R2.64] ;  /* 0x0000000a02077981 */ /* 0x008ea2000c1e1900 */
[----:B------:R-:W-:Y:S01]  /*1f30*/  UIADD3 UR4, UPT, UPT, UR4, 0x1, URZ ;  /* 0x0000000104047890 */ /* 0x000fe2000fffe0ff */
[----:B------:R-:W-:-:S03]  /*1f40*/  IADD3 R5, PT, PT, R5, -UR12, RZ ;  /* 0x8000000c05057c10 */ /* 0x000fc6000fffe0ff */
[----:B------:R-:W-:Y:S01]  /*1f50*/  UISETP.NE.AND UP0, UPT, UR4, URZ, UPT ;  /* 0x000000ff0400728c */ /* 0x000fe2000bf05270 */
[----:B--2---:R-:W-:-:S04]  /*1f60*/  FADD R7, R7, R14 ;  /* 0x0000000e07077221 */ /* 0x004fc80000000000 */
[----:B-----5:R-:W-:-:S04]  /*1f70*/  FADD R9, R7, R22 ;  /* 0x0000001607097221 */ /* 0x020fc80000000000 */
[----:B------:R-:W-:Y:S01]  /*1f80*/  FADD R14, -R9, R22 ;  /* 0x00000016090e7221 */ /* 0x000fe20000000100 */
[----:B------:R1:W-:Y:S01]  /*1f90*/  STG.E desc[UR10][R2.64], R9 ;  /* 0x0000000902007986 */ /* 0x0003e2000c10190a */
[----:B------:R-:W-:Y:S02]  /*1fa0*/  MOV R22, R9 ;  /* 0x0000000900167202 */ /* 0x000fe40000000f00 */
[----:B------:R-:W-:Y:S01]  /*1fb0*/  FADD R14, R7, R14 ;  /* 0x0000000e070e7221 */ /* 0x000fe20000000000 */
[----:B------:R-:W-:Y:S06]  /*1fc0*/  BRA.U UP0, `(.L_x_28) ;  /* 0xfffffffd00d07547 */ /* 0x000fec000b83ffff */
[----:B------:R-:W-:Y:S05]  /*1fd0*/  EXIT ;  /* 0x000000000000794d */ /* 0x000fea0003800000 */
.L_x_29:
        /* <DEDUP_REMOVED lines=10> */
.L_x_56:


//--------------------- .text._Z15row_cuda_bvp_1bPfii --------------------------
	.section	.text._Z15row_cuda_bvp_1bPfii,"ax",@progbits
	.align	128
        .global         _Z15row_cuda_bvp_1bPfii
        .type           _Z15row_cuda_bvp_1bPfii,@function
        .size           _Z15row_cuda_bvp_1bPfii,(.L_x_57 - _Z15row_cuda_bvp_1bPfii)
        .other          _Z15row_cuda_bvp_1bPfii,@"STO_CUDA_ENTRY STV_DEFAULT"
_Z15row_cuda_bvp_1bPfii:
.text._Z15row_cuda_bvp_1bPfii:
[----:B------:R-:W-:Y:S08]  /*0000*/  LDC R1, c[0x0][0x37c] ;  /* 0x0000df00ff017b82 */ /* 0x000ff00000000800 */
[----:B------:R-:W0:Y:S02]  /*0010*/  LDC.64 R4, c[0x0][0x388] ;  /* 0x0000e200ff047b82 */ /* 0x000e240000000a00 */
[C---:B0-----:R-:W-:Y:S01]  /*0020*/  IADD3 R0, PT, PT, R4.reuse, -0x1, RZ ;  /* 0xffffffff04007810 */ /* 0x041fe20007ffe0ff */
[----:B------:R-:W-:-:S04]  /*0030*/  IMAD R3, R4, R5, RZ ;  /* 0x0000000504037224 */ /* 0x000fc800078e02ff */
[----:B------:R-:W-:-:S05]  /*0040*/  IMAD R7, R0, R5, RZ ;  /* 0x0000000500077224 */ /* 0x000fca00078e02ff */
[----:B------:R-:W-:-:S04]  /*0050*/  IADD3 R2, PT, PT, R7, 0x1, RZ ;  /* 0x0000000107027810 */ /* 0x000fc80007ffe0ff */
[----:B------:R-:W-:-:S13]  /*0060*/  ISETP.GE.AND P0, PT, R2, R3, PT ;  /* 0x000000030200720c */ /* 0x000fda0003f06270 */
[----:B------:R-:W-:Y:S05]  /*0070*/  @P0 EXIT ;  /* 0x000000000000094d */ /* 0x000fea0003800000 */
[C---:B------:R-:W-:Y:S01]  /*0080*/  IADD3 R0, PT, PT, R5.reuse, -0x2, RZ ;  /* 0xfffffffe05007810 */ /* 0x040fe20007ffe0ff */
[----:B------:R-:W0:Y:S03]  /*0090*/  LDCU.64 UR4, c[0x0][0x358] ;  /* 0x00006b00ff0477ac */ /* 0x000e260008000a00 */
[----:B------:R-:W-:Y:S02]  /*00a0*/  ISETP.GE.U32.AND P0, PT, R0, 0xf, PT ;  /* 0x0000000f0000780c */ /* 0x000fe40003f06070 */
[----:B------:R-:W-:-:S04]  /*00b0*/  IADD3 R0, PT, PT, R5, -0x1, RZ ;  /* 0xffffffff05007810 */ /* 0x000fc80007ffe0ff */
[----:B------:R-:W-:-:S07]  /*00c0*/  LOP3.LUT R22, R0, 0xf, RZ, 0xc0, !PT ;  /* 0x0000000f00167812 */ /* 0x000fce00078ec0ff */
[----:B------:R-:W-:Y:S05]  /*00d0*/  @!P0 BRA `(.L_x_30) ;  /* 0x0000000000f08947 */ /* 0x000fea0003800000 */
[----:B------:R-:W1:Y:S02]  /*00e0*/  LDC.64 R2, c[0x0][0x380] ;  /* 0x0000e000ff027b82 */ /* 0x000e640000000a00 */
[----:B-1----:R-:W-:-:S05]  /*00f0*/  IMAD.WIDE R4, R7, 0x4, R2 ;  /* 0x0000000407047825 */ /* 0x002fca00078e0202 */
[----:B0-----:R0:W5:Y:S01]  /*0100*/  LDG.E R17, desc[UR4][R4.64] ;  /* 0x0000000404117981 */ /* 0x001162000c1e1900 */
[----:B------:R-:W-:-:S04]  /*0110*/  LOP3.LUT R6, R0, 0xfffffff0, RZ, 0xc0, !PT ;  /* 0xfffffff000067812 */ /* 0x000fc800078ec0ff */
[----:B------:R-:W-:-:S07]  /*0120*/  IADD3 R6, PT, PT, -R6, RZ, RZ ;  /* 0x000000ff06067210 */ /* 0x000fce0007ffe1ff */
.L_x_31:
[----:B01----:R-:W-:-:S05]  /*0130*/  IADD3 R5, PT, PT, R7, 0x1, RZ ;  /* 0x0000000107057810 */ /* 0x003fca0007ffe0ff */
[----:B------:R-:W-:-:S05]  /*0140*/  IMAD.WIDE R4, R5, 0x4, R2 ;  /* 0x0000000405047825 */ /* 0x000fca00078e0202 */
[----:B------:R-:W2:Y:S04]  /*0150*/  LDG.E R24, desc[UR4][R4.64] ;  /* 0x0000000404187981 */ /* 0x000ea8000c1e1900 */
[----:B------:R-:W3:Y:S04]  /*0160*/  LDG.E R26, desc[UR4][R4.64+0x4] ;  /* 0x00000404041a7981 */ /* 0x000ee8000c1e1900 */
[----:B------:R-:W4:Y:S04]  /*0170*/  LDG.E R28, desc[UR4][R4.64+0x8] ;  /* 0x00000804041c7981 */ /* 0x000f28000c1e1900 */
        /* <DEDUP_REMOVED lines=12> */
[----:B------:R-:W4:Y:S01]  /*0240*/  LDG.E R14, desc[UR4][R4.64+0x3c] ;  /* 0x00003c04040e7981 */ /* 0x000f22000c1e1900 */
[----:B------:R-:W-:-:S02]  /*0250*/  IADD3 R6, PT, PT, R6, 0x10, RZ ;  /* 0x0000001006067810 */ /* 0x000fc40007ffe0ff */
[----:B------:R-:W-:Y:S02]  /*0260*/  IADD3 R7, PT, PT, R7, 0x10, RZ ;  /* 0x0000001007077810 */ /* 0x000fe40007ffe0ff */
[----:B------:R-:W-:Y:S01]  /*0270*/  ISETP.NE.AND P0, PT, R6, RZ, PT ;  /* 0x000000ff0600720c */ /* 0x000fe20003f05270 */
[----:B--2--5:R-:W-:-:S04]  /*0280*/  FADD R17, R24, R17 ;  /* 0x0000001118117221 */ /* 0x024fc80000000000 */
[----:B---3--:R-:W-:Y:S01]  /*0290*/  FADD R19, R17, R26 ;  /* 0x0000001a11137221 */ /* 0x008fe20000000000 */
[----:B------:R0:W-:Y:S03]  /*02a0*/  STG.E desc[UR4][R4.64], R17 ;  /* 0x0000001104007986 */ /* 0x0001e6000c101904 */
[----:B----4-:R-:W-:Y:S01]  /*02b0*/  FADD R21, R19, R28 ;  /* 0x0000001c13157221 */ /* 0x010fe20000000000 */
[----:B------:R1:W-:Y:S03]  /*02c0*/  STG.E desc[UR4][R4.64+0x4], R19 ;  /* 0x0000041304007986 */ /* 0x0003e6000c101904 */
[----:B------:R-:W-:Y:S01]  /*02d0*/  FADD R23, R21, R23 ;  /* 0x0000001715177221 */ /* 0x000fe20000000000 */
        /* <DEDUP_REMOVED lines=23> */
[----:B0-----:R-:W-:Y:S01]  /*0450*/  FADD R17, R13, R14 ;  /* 0x0000000e0d117221 */ /* 0x001fe20000000000 */
[----:B------:R1:W-:Y:S04]  /*0460*/  STG.E desc[UR4][R4.64+0x38], R13 ;  /* 0x0000380d04007986 */ /* 0x0003e8000c101904 */
[----:B------:R1:W-:Y:S01]  /*0470*/  STG.E desc[UR4][R4.64+0x3c], R17 ;  /* 0x00003c1104007986 */ /* 0x0003e2000c101904 */
[----:B------:R-:W-:Y:S05]  /*0480*/  @P0 BRA `(.L_x_31) ;  /* 0xfffffffc00280947 */ /* 0x000fea000383ffff */
[----:B------:R-:W-:-:S07]  /*0490*/  IADD3 R2, PT, PT, R7, 0x1, RZ ;  /* 0x0000000107027810 */ /* 0x000fce0007ffe0ff */
.L_x_30:
[----:B------:R-:W-:-:S13]  /*04a0*/  ISETP.NE.AND P0, PT, R22, RZ, PT ;  /* 0x000000ff1600720c */ /* 0x000fda0003f05270 */
[----:B0-----:R-:W-:Y:S05]  /*04b0*/  @!P0 EXIT ;  /* 0x000000000000894d */ /* 0x001fea0003800000 */
[----:B------:R-:W-:Y:S02]  /*04c0*/  ISETP.GE.U32.AND P0, PT, R22, 0x8, PT ;  /* 0x000000081600780c */ /* 0x000fe40003f06070 */
[----:B-1----:R-:W-:-:S04]  /*04d0*/  LOP3.LUT R23, R0, 0x7, RZ, 0xc0, !PT ;  /* 0x0000000700177812 */ /* 0x002fc800078ec0ff */
[----:B------:R-:W-:-:S07]  /*04e0*/  ISETP.NE.AND P1, PT, R23, RZ, PT ;  /* 0x000000ff1700720c */ /* 0x000fce0003f25270 */
[----:B------:R-:W-:Y:S06]  /*04f0*/  @!P0 BRA `(.L_x_32) ;  /* 0x0000000000788947 */ /* 0x000fec0003800000 */
[----:B------:R-:W0:Y:S02]  /*0500*/  LDC.64 R4, c[0x0][0x380] ;  /* 0x0000e000ff047b82 */ /* 0x000e240000000a00 */
[----:B0-----:R-:W-:-:S04]  /*0510*/  IMAD.WIDE R6, R7, 0x4, R4 ;  /* 0x0000000407067825 */ /* 0x001fc800078e0204 */
[C---:B------:R-:W-:Y:S02]  /*0520*/  IMAD.WIDE R4, R2.reuse, 0x4, R4 ;  /* 0x0000000402047825 */ /* 0x040fe400078e0204 */
[----:B------:R0:W2:Y:S04]  /*0530*/  LDG.E R6, desc[UR4][R6.64] ;  /* 0x0000000406067981 */ /* 0x0000a8000c1e1900 */
[----:B------:R-:W2:Y:S04]  /*0540*/  LDG.E R3, desc[UR4][R4.64] ;  /* 0x0000000404037981 */ /* 0x000ea8000c1e1900 */
[----:B------:R-:W3:Y:S04]  /*0550*/  LDG.E R8, desc[UR4][R4.64+0x4] ;  /* 0x0000040404087981 */ /* 0x000ee8000c1e1900 */
[----:B------:R-:W4:Y:S04]  /*0560*/  LDG.E R10, desc[UR4][R4.64+0x8] ;  /* 0x00000804040a7981 */ /* 0x000f28000c1e1900 */
[----:B------:R-:W5:Y:S04]  /*0570*/  LDG.E R12, desc[UR4][R4.64+0xc] ;  /* 0x00000c04040c7981 */ /* 0x000f68000c1e1900 */
[----:B------:R-:W5:Y:S04]  /*0580*/  LDG.E R14, desc[UR4][R4.64+0x10] ;  /* 0x00001004040e7981 */ /* 0x000f68000c1e1900 */
[----:B------:R-:W5:Y:S04]  /*0590*/  LDG.E R16, desc[UR4][R4.64+0x14] ;  /* 0x0000140404107981 */ /* 0x000f68000c1e1900 */
[----:B------:R-:W5:Y:S04]  /*05a0*/  LDG.E R18, desc[UR4][R4.64+0x18] ;  /* 0x0000180404127981 */ /* 0x000f68000c1e1900 */
[----:B------:R-:W5:Y:S01]  /*05b0*/  LDG.E R20, desc[UR4][R4.64+0x1c] ;  /* 0x00001c0404147981 */ /* 0x000f62000c1e1900 */
[----:B0-----:R-:W-:-:S02]  /*05c0*/  IADD3 R7, PT, PT, R2, 0x7, RZ ;  /* 0x0000000702077810 */ /* 0x001fc40007ffe0ff */
[----:B------:R-:W-:Y:S01]  /*05d0*/  IADD3 R2, PT, PT, R2, 0x8, RZ ;  /* 0x0000000802027810 */ /* 0x000fe20007ffe0ff */
[----:B--2---:R-:W-:-:S04]  /*05e0*/  FADD R3, R6, R3 ;  /* 0x0000000306037221 */ /* 0x004fc80000000000 */
[----:B---3--:R-:W-:Y:S01]  /*05f0*/  FADD R9, R3, R8 ;  /* 0x0000000803097221 */ /* 0x008fe20000000000 */
[----:B------:R0:W-:Y:S03]  /*0600*/  STG.E desc[UR4][R4.64], R3 ;  /* 0x0000000304007986 */ /* 0x0001e6000c101904 */
[----:B----4-:R-:W-:Y:S01]  /*0610*/  FADD R11, R9, R10 ;  /* 0x0000000a090b7221 */ /* 0x010fe20000000000 */
[----:B------:R0:W-:Y:S03]  /*0620*/  STG.E desc[UR4][R4.64+0x4], R9 ;  /* 0x0000040904007986 */ /* 0x0001e6000c101904 */
[----:B-----5:R-:W-:Y:S01]  /*0630*/  FADD R13, R11, R12 ;  /* 0x0000000c0b0d7221 */ /* 0x020fe20000000000 */
        /* <DEDUP_REMOVED lines=8> */
[----:B------:R0:W-:Y:S04]  /*06c0*/  STG.E desc[UR4][R4.64+0x18], R19 ;  /* 0x0000181304007986 */ /* 0x0001e8000c101904 */
[----:B------:R0:W-:Y:S02]  /*06d0*/  STG.E desc[UR4][R4.64+0x1c], R21 ;  /* 0x00001c1504007986 */ /* 0x0001e4000c101904 */
.L_x_32:
[----:B------:R-:W-:Y:S05]  /*06e0*/  @!P1 EXIT ;  /* 0x000000000000994d */ /* 0x000fea0003800000 */
[----:B------:R-:W-:Y:S02]  /*06f0*/  ISETP.GE.U32.AND P0, PT, R23, 0x4, PT ;  /* 0x000000041700780c */ /* 0x000fe40003f06070 */
[----:B------:R-:W-:-:S04]  /*0700*/  LOP3.LUT R0, R0, 0x3, RZ, 0xc0, !PT ;  /* 0x0000000300007812 */ /* 0x000fc800078ec0ff */
[----:B------:R-:W-:-:S07]  /*0710*/  ISETP.NE.AND P1, PT, R0, RZ, PT ;  /* 0x000000ff0000720c */ /* 0x000fce0003f25270 */
[----:B------:R-:W-:Y:S06]  /*0720*/  @!P0 BRA `(.L_x_33) ;  /* 0x0000000000488947 */ /* 0x000fec0003800000 */
[----:B0-----:R-:W0:Y:S02]  /*0730*/  LDC.64 R4, c[0x0][0x380] ;  /* 0x0000e000ff047b82 */ /* 0x001e240000000a00 */
[----:B0-----:R-:W-:-:S04]  /*0740*/  IMAD.WIDE R6, R7, 0x4, R4 ;  /* 0x0000000407067825 */ /* 0x001fc800078e0204 */
[C---:B------:R-:W-:Y:S02]  /*0750*/  IMAD.WIDE R4, R2.reuse, 0x4, R4 ;  /* 0x0000000402047825 */ /* 0x040fe400078e0204 */
[----:B------:R0:W2:Y:S04]  /*0760*/  LDG.E R6, desc[UR4][R6.64] ;  /* 0x0000000406067981 */ /* 0x0000a8000c1e1900 */
[----:B------:R-:W2:Y:S04]  /*0770*/  LDG.E R3, desc[UR4][R4.64] ;  /* 0x0000000404037981 */ /* 0x000ea8000c1e1900 */
[----:B------:R-:W3:Y:S04]  /*0780*/  LDG.E R8, desc[UR4][R4.64+0x4] ;  /* 0x0000040404087981 */ /* 0x000ee8000c1e1900 */
[----:B------:R-:W4:Y:S04]  /*0790*/  LDG.E R10, desc[UR4][R4.64+0x8] ;  /* 0x00000804040a7981 */ /* 0x000f28000c1e1900 */
        /* <DEDUP_REMOVED lines=9> */
[----:B------:R1:W-:Y:S04]  /*0830*/  STG.E desc[UR4][R4.64+0x8], R11 ;  /* 0x0000080b04007986 */ /* 0x0003e8000c101904 */
[----:B------:R1:W-:Y:S02]  /*0840*/  STG.E desc[UR4][R4.64+0xc], R13 ;  /* 0x00000c0d04007986 */ /* 0x0003e4000c101904 */
.L_x_33:
[----:B------:R-:W-:Y:S05]  /*0850*/  @!P1 EXIT ;  /* 0x000000000000994d */ /* 0x000fea0003800000 */
[----:B01----:R-:W0:Y:S02]  /*0860*/  LDC.64 R8, c[0x0][0x380] ;  /* 0x0000e000ff087b82 */ /* 0x003e240000000a00 */
[----:B0-----:R-:W-:-:S05]  /*0870*/  IMAD.WIDE R4, R7, 0x4, R8 ;  /* 0x0000000407047825 */ /* 0x001fca00078e0208 */
[----:B------:R0:W5:Y:S01]  /*0880*/  LDG.E R3, desc[UR4][R4.64] ;  /* 0x0000000404037981 */ /* 0x000162000c1e1900 */
[----:B------:R-:W-:-:S07]  /*0890*/  IADD3 R0, PT, PT, -R0, RZ, RZ ;  /* 0x000000ff00007210 */ /* 0x000fce0007ffe1ff */
.L_x_34:
[----:B01----:R-:W-:-:S05]  /*08a0*/  IMAD.WIDE R4, R2, 0x4, R8 ;  /* 0x0000000402047825 */ /* 0x003fca00078e0208 */
[----:B------:R-:W2:Y:S01]  /*08b0*/  LDG.E R6, desc[UR4][R4.64] ;  /* 0x0000000404067981 */ /* 0x000ea2000c1e1900 */
[----:B------:R-:W-:Y:S02]  /*08c0*/  IADD3 R0, PT, PT, R0, 0x1, RZ ;  /* 0x0000000100007810 */ /* 0x000fe40007ffe0ff */
[----:B------:R-:W-:Y:S02]  /*08d0*/  IADD3 R2, PT, PT, R2, 0x1, RZ ;  /* 0x0000000102027810 */ /* 0x000fe40007ffe0ff */
[----:B------:R-:W-:Y:S01]  /*08e0*/  ISETP.NE.AND P0, PT, R0, RZ, PT ;  /* 0x000000ff0000720c */ /* 0x000fe20003f05270 */
[----:B--2--5:R-:W-:-:S05]  /*08f0*/  FADD R3, R6, R3 ;  /* 0x0000000306037221 */ /* 0x024fca0000000000 */
[----:B------:R1:W-:Y:S07]  /*0900*/  STG.E desc[UR4][R4.64], R3 ;  /* 0x0000000304007986 */ /* 0x0003ee000c101904 */
[----:B------:R-:W-:Y:S05]  /*0910*/  @P0 BRA `(.L_x_34) ;  /* 0xfffffffc00e00947 */ /* 0x000fea000383ffff */
[----:B------:R-:W-:Y:S05]  /*0920*/  EXIT ;  /* 0x000000000000794d */ /* 0x000fea0003800000 */
.L_x_35:
        /* <DEDUP_REMOVED lines=13> */
.L_x_57:


//--------------------- .text._Z15row_cuda_bvp_1aPfii --------------------------
	.section	.text._Z15row_cuda_bvp_1aPfii,"ax",@progbits
	.align	128
        .global         _Z15row_cuda_bvp_1aPfii
        .type           _Z15row_cuda_bvp_1aPfii,@function
        .size           _Z15row_cuda_bvp_1aPfii,(.L_x_58 - _Z15row_cuda_bvp_1aPfii)
        .other          _Z15row_cuda_bvp_1aPfii,@"STO_CUDA_ENTRY STV_DEFAULT"
_Z15row_cuda_bvp_1aPfii:
.text._Z15row_cuda_bvp_1aPfii:
[----:B------:R-:W-:Y:S08]  /*0000*/  LDC R1, c[0x0][0x37c] ;  /* 0x0000df00ff017b82 */ /* 0x000ff00000000800 */
[----:B------:R-:W0:Y:S02]  /*0010*/  LDC R4, c[0x0][0x388] ;  /* 0x0000e200ff047b82 */ /* 0x000e240000000800 */
[----:B0-----:R-:W-:-:S13]  /*0020*/  ISETP.GE.AND P0, PT, R4, 0x2, PT ;  /* 0x000000020400780c */ /* 0x001fda0003f06270 */
[----:B------:R-:W-:Y:S05]  /*0030*/  @!P0 EXIT ;  /* 0x000000000000894d */ /* 0x000fea0003800000 */
[----:B------:R-:W0:Y:S01]  /*0040*/  S2R R5, SR_TID.X ;  /* 0x0000000000057919 */ /* 0x000e220000002100 */
[----:B------:R-:W0:Y:S01]  /*0050*/  LDCU UR4, c[0x0][0x360] ;  /* 0x00006c00ff0477ac */ /* 0x000e220008000800 */
[----:B------:R-:W1:Y:S01]  /*0060*/  LDC.64 R2, c[0x0][0x380] ;  /* 0x0000e000ff027b82 */ /* 0x000e620000000a00 */
[----:B------:R-:W0:Y:S01]  /*0070*/  S2R R0, SR_CTAID.X ;  /* 0x0000000000007919 */ /* 0x000e220000002500 */
[----:B------:R-:W2:Y:S01]  /*0080*/  LDCU.64 UR6, c[0x0][0x358] ;  /* 0x00006b00ff0677ac */ /* 0x000ea20008000a00 */
[----:B------:R-:W-:Y:S02]  /*0090*/  HFMA2 R9, -RZ, RZ, 0, 0 ;  /* 0x00000000ff097431 */ /* 0x000fe400000001ff */
[----:B0-----:R-:W-:Y:S01]  /*00a0*/  IMAD R5, R0, UR4, R5 ;  /* 0x0000000400057c24 */ /* 0x001fe2000f8e0205 */
[----:B------:R-:W-:-:S03]  /*00b0*/  IADD3 R0, PT, PT, R4, -0x2, RZ ;  /* 0xfffffffe04007810 */ /* 0x000fc60007ffe0ff */
[----:B-1----:R-:W-:Y:S01]  /*00c0*/  IMAD.WIDE R2, R5, 0x4, R2 ;  /* 0x0000000405027825 */ /* 0x002fe200078e0202 */
[----:B------:R-:W-:Y:S01]  /*00d0*/  ISETP.GE.U32.AND P0, PT, R0, 0xf, PT ;  /* 0x0000000f0000780c */ /* 0x000fe20003f06070 */
[----:B------:R-:W-:Y:S01]  /*00e0*/  UMOV UR4, 0x1 ;  /* 0x0000000100047882 */ /* 0x000fe20000000000 */
[----:B------:R-:W-:Y:S02]  /*00f0*/  IADD3 R0, PT, PT, R4, -0x1, RZ ;  /* 0xffffffff04007810 */ /* 0x000fe40007ffe0ff */
[----:B--2---:R0:W5:Y:S02]  /*0100*/  LDG.E R8, desc[UR6][R2.64] ;  /* 0x0000000602087981 */ /* 0x004164000c1e1900 */
[----:B------:R-:W-:-:S07]  /*0110*/  LOP3.LUT R4, R0, 0xf, RZ, 0xc0, !PT ;  /* 0x0000000f00047812 */ /* 0x000fce00078ec0ff */
[----:B------:R-:W-:Y:S05]  /*0120*/  @!P0 BRA `(.L_x_36) ;  /* 0x0000000400f48947 */ /* 0x000fea0003800000 */
[----:B------:R-:W1:Y:S01]  /*0130*/  LDC R6, c[0x0][0x38c] ;  /* 0x0000e300ff067b82 */ /* 0x000e620000000800 */
[----:B------:R-:W2:Y:S01]  /*0140*/  LDCU UR4, c[0x0][0x38c] ;  /* 0x00007180ff0477ac */ /* 0x000ea20008000800 */
[----:B------:R-:W-:Y:S02]  /*0150*/  LOP3.LUT R7, R0, 0xfffffff0, RZ, 0xc0, !PT ;  /* 0xfffffff000077812 */ /* 0x000fe400078ec0ff */
[----:B------:R-:W-:Y:S02]  /*0160*/  MOV R9, RZ ;  /* 0x000000ff00097202 */ /* 0x000fe40000000f00 */
[----:B------:R-:W-:Y:S02]  /*0170*/  IADD3 R7, PT, PT, -R7, RZ, RZ ;  /* 0x000000ff07077210 */ /* 0x000fe40007ffe1ff */
[----:B--2---:R-:W-:Y:S01]  /*0180*/  MOV R5, UR4 ;  /* 0x0000000400057c02 */ /* 0x004fe20008000f00 */
[----:B------:R-:W-:-:S06]  /*0190*/  UMOV UR4, URZ ;  /* 0x000000ff00047c82 */ /* 0x000fcc0008000000 */
.L_x_37:
[----:B---3--:R-:W-:-:S05]  /*01a0*/  IMAD.WIDE R12, R5, 0x4, R2 ;  /* 0x00000004050c7825 */ /* 0x008fca00078e0202 */
[----:B------:R-:W2:Y:S02]  /*01b0*/  LDG.E R10, desc[UR6][R12.64] ;  /* 0x000000060c0a7981 */ /* 0x000ea4000c1e1900 */
[----:B--2---:R-:W-:Y:S01]  /*01c0*/  FADD R9, R10, R9 ;  /* 0x000000090a097221 */ /* 0x004fe20000000000 */
[----:B-1----:R-:W-:-:S04]  /*01d0*/  IMAD.WIDE R10, R6, 0x4, R12 ;  /* 0x00000004060a7825 */ /* 0x002fc800078e020c */
[----:B-----5:R-:W-:-:S05]  /*01e0*/  FADD R15, R9, R8 ;  /* 0x00000008090f7221 */ /* 0x020fca0000000000 */
        /* <DEDUP_REMOVED lines=8> */
[----:B------:R-:W3:Y:S01]  /*0270*/  LDG.E R18, desc[UR6][R8.64] ;  /* 0x0000000608127981 */ /* 0x000ee2000c1e1900 */
[----:B------:R-:W-:Y:S01]  /*0280*/  FADD R17, R15, -R16 ;  /* 0x800000100f117221 */ /* 0x000fe20000000000 */
[----:B-1----:R-:W-:-:S04]  /*0290*/  IMAD.WIDE R12, R6, 0x4, R8 ;  /* 0x00000004060c7825 */ /* 0x002fc800078e0208 */
[----:B------:R-:W-:-:S04]  /*02a0*/  FADD R17, R14, R17 ;  /* 0x000000110e117221 */ /* 0x000fc80000000000 */
[----:B---3--:R-:W-:-:S04]  /*02b0*/  FADD R17, R17, R18 ;  /* 0x0000001211117221 */ /* 0x008fc80000000000 */
[----:B------:R-:W-:-:S05]  /*02c0*/  FADD R15, R16, R17 ;  /* 0x00000011100f7221 */ /* 0x000fca0000000000 */
[----:B------:R1:W-:Y:S04]  /*02d0*/  STG.E desc[UR6][R8.64], R15 ;  /* 0x0000000f08007986 */ /* 0x0003e8000c101906 */
[----:B------:R-:W3:Y:S01]  /*02e0*/  LDG.E R19, desc[UR6][R12.64] ;  /* 0x000000060c137981 */ /* 0x000ee2000c1e1900 */
[----:B------:R-:W-:Y:S01]  /*02f0*/  FADD R14, R16, -R15 ;  /* 0x8000000f100e7221 */ /* 0x000fe20000000000 */
[----:B--2---:R-:W-:-:S04]  /*0300*/  IMAD.WIDE R10, R6, 0x4, R12 ;  /* 0x00000004060a7825 */ /* 0x004fc800078e020c */
[----:B------:R-:W-:-:S04]  /*0310*/  FADD R14, R17, R14 ;  /* 0x0000000e110e7221 */ /* 0x000fc80000000000 */
[----:B---3--:R-:W-:-:S04]  /*0320*/  FADD R14, R14, R19 ;  /* 0x000000130e0e7221 */ /* 0x008fc80000000000 */
        /* <DEDUP_REMOVED lines=65> */
[----:B------:R-:W2:Y:S01]  /*0740*/  LDG.E R15, desc[UR6][R10.64] ;  /* 0x000000060a0f7981 */ /* 0x000ea2000c1e1900 */
[----:B------:R-:W-:-:S04]  /*0750*/  FADD R14, R16, -R19 ;  /* 0x80000013100e7221 */ /* 0x000fc80000000000 */
        /* <DEDUP_REMOVED lines=13> */
[----:B------:R-:W-:Y:S01]  /*0830*/  FADD R19, R9, -R17 ;  /* 0x8000001109137221 */ /* 0x000fe20000000000 */
[----:B------:R-:W-:Y:S01]  /*0840*/  IADD3 R7, PT, PT, R7, 0x10, RZ ;  /* 0x0000001007077810 */ /* 0x000fe20007ffe0ff */
[----:B------:R-:W-:Y:S01]  /*0850*/  UIADD3 UR4, UPT, UPT, UR4, 0x10, URZ ;  /* 0x0000001004047890 */ /* 0x000fe2000fffe0ff */
[----:B------:R-:W-:Y:S01]  /*0860*/  LEA R5, R6, R5, 0x4 ;  /* 0x0000000506057211 */ /* 0x000fe200078e20ff */
[----:B------:R-:W-:Y:S01]  /*0870*/  FADD R19, R16, R19 ;  /* 0x0000001310137221 */ /* 0x000fe20000000000 */
[----:B------:R-:W-:-:S03]  /*0880*/  ISETP.NE.AND P0, PT, R7, RZ, PT ;  /* 0x000000ff0700720c */ /* 0x000fc60003f05270 */
[----:B--2---:R-:W-:-:S04]  /*0890*/  FADD R10, R19, R8 ;  /* 0x00000008130a7221 */ /* 0x004fc80000000000 */
[----:B------:R-:W-:-:S04]  /*08a0*/  FADD R8, R17, R10 ;  /* 0x0000000a11087221 */ /* 0x000fc80000000000 */
[----:B------:R-:W-:Y:S01]  /*08b0*/  FADD R9, R17, -R8 ;  /* 0x8000000811097221 */ /* 0x000fe20000000000 */
[----:B------:R3:W-:Y:S03]  /*08c0*/  STG.E desc[UR6][R12.64], R8 ;  /* 0x000000080c007986 */ /* 0x0007e6000c101906 */
[----:B------:R-:W-:Y:S01]  /*08d0*/  FADD R9, R10, R9 ;  /* 0x000000090a097221 */ /* 0x000fe20000000000 */
[----:B------:R-:W-:Y:S06]  /*08e0*/  @P0 BRA `(.L_x_37) ;  /* 0xfffffff8002c0947 */ /* 0x000fec000383ffff */
[----:B------:R-:W-:-:S12]  /*08f0*/  UIADD3 UR4, UPT, UPT, UR4, 0x1, URZ ;  /* 0x0000000104047890 */ /* 0x000fd8000fffe0ff */
.L_x_36:
[----:B------:R-:W-:-:S13]  /*0900*/  ISETP.NE.AND P0, PT, R4, RZ, PT ;  /* 0x000000ff0400720c */ /* 0x000fda0003f05270 */
[----:B------:R-:W-:Y:S05]  /*0910*/  @!P0 EXIT ;  /* 0x000000000000894d */ /* 0x000fea0003800000 */
[----:B------:R-:W-:Y:S02]  /*0920*/  ISETP.GE.U32.AND P0, PT, R4, 0x8, PT ;  /* 0x000000080400780c */ /* 0x000fe40003f06070 */
[----:B------:R-:W-:-:S04]  /*0930*/  LOP3.LUT R6, R0, 0x7, RZ, 0xc0, !PT ;  /* 0x0000000700067812 */ /* 0x000fc800078ec0ff */
[----:B------:R-:W-:-:S07]  /*0940*/  ISETP.NE.AND P1, PT, R6, RZ, PT ;  /* 0x000000ff0600720c */ /* 0x000fce0003f25270 */
[----:B------:R-:W-:Y:S06]  /*0950*/  @!P0 BRA `(.L_x_38) ;  /* 0x0000000000ec8947 */ /* 0x000fec0003800000 */
[----:B------:R-:W1:Y:S02]  /*0960*/  LDC R7, c[0x0][0x38c] ;  /* 0x0000e300ff077b82 */ /* 0x000e640000000800 */
[----:B-1----:R-:W-:-:S04]  /*0970*/  IMAD R11, R7, UR4, RZ ;  /* 0x00000004070b7c24 */ /* 0x002fc8000f8e02ff */
[----:B------:R-:W-:-:S05]  /*0980*/  IMAD.WIDE R10, R11, 0x4, R2 ;  /* 0x000000040b0a7825 */ /* 0x000fca00078e0202 */
[----:B------:R-:W2:Y:S02]  /*0990*/  LDG.E R4, desc[UR6][R10.64] ;  /* 0x000000060a047981 */ /* 0x000ea4000c1e1900 */
[----:B--2---:R-:W-:Y:S01]  /*09a0*/  FADD R9, R9, R4 ;  /* 0x0000000409097221 */ /* 0x004fe20000000000 */
[----:B------:R-:W-:-:S04]  /*09b0*/  IMAD.WIDE R4, R7, 0x4, R10 ;  /* 0x0000000407047825 */ /* 0x000fc800078e020a */
[----:B---3-5:R-:W-:-:S05]  /*09c0*/  FADD R13, R8, R9 ;  /* 0x00000009080d7221 */ /* 0x028fca0000000000 */
        /* <DEDUP_REMOVED lines=45> */
[----:B------:R-:W-:-:S03]  /*0ca0*/  UIADD3 UR4, UPT, UPT, UR4, 0x8, URZ ;  /* 0x0000000804047890 */ /* 0x000fc6000fffe0ff */
[----:B------:R-:W-:-:S04]  /*0cb0*/  FADD R12, R15, R12 ;  /* 0x0000000c0f0c7221 */ /* 0x000fc80000000000 */
[----:B---3--:R-:W-:-:S04]  /*0cc0*/  FADD R12, R12, R7 ;  /* 0x000000070c0c7221 */ /* 0x008fc80000000000 */
[----:B--2---:R-:W-:-:S04]  /*0cd0*/  FADD R8, R13, R12 ;  /* 0x0000000c0d087221 */ /* 0x004fc80000000000 */
[----:B------:R-:W-:Y:S01]  /*0ce0*/  FADD R9, R13, -R8 ;  /* 0x800000080d097221 */ /* 0x000fe20000000000 */
[----:B------:R1:W-:Y:S03]  /*0cf0*/  STG.E desc[UR6][R4.64], R8 ;  /* 0x0000000804007986 */ /* 0x0003e6000c101906 */
[----:B------:R-:W-:-:S07]  /*0d00*/  FADD R9, R12, R9 ;  /* 0x000000090c097221 */ /* 0x000fce0000000000 */
.L_x_38:
[----:B------:R-:W-:Y:S05]  /*0d10*/  @!P1 EXIT ;  /* 0x000000000000994d */ /* 0x000fea0003800000 */
[----:B------:R-:W-:Y:S02]  /*0d20*/  ISETP.GE.U32.AND P0, PT, R6, 0x4, PT ;  /* 0x000000040600780c */ /* 0x000fe40003f06070 */
[----:B------:R-:W-:-:S04]  /*0d30*/  LOP3.LUT R0, R0, 0x3, RZ, 0xc0, !PT ;  /* 0x0000000300007812 */ /* 0x000fc800078ec0ff */
[----:B------:R-:W-:-:S07]  /*0d40*/  ISETP.NE.AND P1, PT, R0, RZ, PT ;  /* 0x000000ff0000720c */ /* 0x000fce0003f25270 */
[----:B------:R-:W-:Y:S06]  /*0d50*/  @!P0 BRA `(.L_x_39) ;  /* 0x00000000007c8947 */ /* 0x000fec0003800000 */
[----:B---3--:R-:W1:Y:S02]  /*0d60*/  LDC R17, c[0x0][0x38c] ;  /* 0x0000e300ff117b82 */ /* 0x008e640000000800 */
[----:B-1----:R-:W-:-:S04]  /*0d70*/  IMAD R5, R17, UR4, RZ ;  /* 0x0000000411057c24 */ /* 0x002fc8000f8e02ff */
[----:B------:R-:W-:-:S05]  /*0d80*/  IMAD.WIDE R4, R5, 0x4, R2 ;  /* 0x0000000405047825 */ /* 0x000fca00078e0202 */
[----:B------:R-:W2:Y:S02]  /*0d90*/  LDG.E R6, desc[UR6][R4.64] ;  /* 0x0000000604067981 */ /* 0x000ea4000c1e1900 */
[----:B--2---:R-:W-:Y:S01]  /*0da0*/  FADD R9, R9, R6 ;  /* 0x0000000609097221 */ /* 0x004fe20000000000 */
[----:B------:R-:W-:-:S04]  /*0db0*/  IMAD.WIDE R6, R17, 0x4, R4 ;  /* 0x0000000411067825 */ /* 0x000fc800078e0204 */
[----:B-----5:R-:W-:-:S05]  /*0dc0*/  FADD R13, R8, R9 ;  /* 0x00000009080d7221 */ /* 0x020fca0000000000 */
        /* <DEDUP_REMOVED lines=17> */
[----:B------:R-:W-:-:S03]  /*0ee0*/  UIADD3 UR4, UPT, UPT, UR4, 0x4, URZ ;  /* 0x0000000404047890 */ /* 0x000fc6000fffe0ff */
[----:B------:R-:W-:-:S04]  /*0ef0*/  FADD R15, R12, R15 ;  /* 0x0000000f0c0f7221 */ /* 0x000fc80000000000 */
[----:B--2---:R-:W-:-:S04]  /*0f00*/  FADD R6, R15, R8 ;  /* 0x000000080f067221 */ /* 0x004fc80000000000 */
[----:B------:R-:W-:-:S04]  /*0f10*/  FADD R8, R13, R6 ;  /* 0x000000060d087221 */ /* 0x000fc80000000000 */
[----:B------:R-:W-:Y:S01]  /*0f20*/  FADD R9, R13, -R8 ;  /* 0x800000080d097221 */ /* 0x000fe20000000000 */
[----:B------:R4:W-:Y:S03]  /*0f30*/  STG.E desc[UR6][R4.64], R8 ;  /* 0x0000000804007986 */ /* 0x0009e6000c101906 */
[----:B------:R-:W-:-:S07]  /*0f40*/  FADD R9, R6, R9 ;  /* 0x0000000906097221 */ /* 0x000fce0000000000 */
.L_x_39:
[----:B------:R-:W-:Y:S05]  /*0f50*/  @!P1 EXIT ;  /* 0x000000000000994d */ /* 0x000fea0003800000 */
[----:B------:R-:W2:Y:S01]  /*0f60*/  LDCU UR5, c[0x0][0x38c] ;  /* 0x00007180ff0577ac */ /* 0x000ea20008000800 */
[----:B------:R-:W-:Y:S01]  /*0f70*/  IADD3 R0, PT, PT, -R0, RZ, RZ ;  /* 0x000000ff00007210 */ /* 0x000fe20007ffe1ff */
[----:B--2---:R-:W-:-:S06]  /*0f80*/  UIMAD UR4, UR4, UR5, URZ ;  /* 0x00000005040472a4 */ /* 0x004fcc000f8e02ff */
[----:B------:R-:W-:-:S07]  /*0f90*/  MOV R7, UR4 ;  /* 0x0000000400077c02 */ /* 0x000fce0008000f00 */
.L_x_40:
[----:B-12-4-:R-:W-:-:S05]  /*0fa0*/  IMAD.WIDE R4, R7, 0x4, R2 ;  /* 0x0000000407047825 */ /* 0x016fca00078e0202 */
[----:B------:R-:W2:Y:S01]  /*0fb0*/  LDG.E R6, desc[UR6][R4.64] ;  /* 0x0000000604067981 */ /* 0x000ea2000c1e1900 */
[----:B------:R-:W-:Y:S02]  /*0fc0*/  IADD3 R0, PT, PT, R0, 0x1, RZ ;  /* 0x0000000100007810 */ /* 0x000fe40007ffe0ff */
[----:B------:R-:W-:Y:S02]  /*0fd0*/  IADD3 R7, PT, PT, R7, UR5, RZ ;  /* 0x0000000507077c10 */ /* 0x000fe4000fffe0ff */
[----:B------:R-:W-:Y:S01]  /*0fe0*/  ISETP.NE.AND P0, PT, R0, RZ, PT ;  /* 0x000000ff0000720c */ /* 0x000fe20003f05270 */
[----:B--2---:R-:W-:-:S04]  /*0ff0*/  FADD R9, R6, R9 ;  /* 0x0000000906097221 */ /* 0x004fc80000000000 */
[----:B-----5:R-:W-:-:S04]  /*1000*/  FADD R11, R9, R8 ;  /* 0x00000008090b7221 */ /* 0x020fc80000000000 */
[----:B------:R-:W-:Y:S01]  /*1010*/  FADD R6, -R11, R8 ;  /* 0x000000080b067221 */ /* 0x000fe20000000100 */
[----:B------:R2:W-:Y:S01]  /*1020*/  STG.E desc[UR6][R4.64], R11 ;  /* 0x0000000b04007986 */ /* 0x0005e2000c101906 */
[----:B---3--:R-:W-:Y:S02]  /*1030*/  MOV R8, R11 ;  /* 0x0000000b00087202 */ /* 0x008fe40000000f00 */
[----:B------:R-:W-:Y:S01]  /*1040*/  FADD R9, R9, R6 ;  /* 0x0000000609097221 */ /* 0x000fe20000000000 */
[----:B------:R-:W-:Y:S06]  /*1050*/  @P0 BRA `(.L_x_40) ;  /* 0xfffffffc00d00947 */ /* 0x000fec000383ffff */
[----:B------:R-:W-:Y:S05]  /*1060*/  EXIT ;  /* 0x000000000000794d */ /* 0x000fea0003800000 */
.L_x_41:
        /* <DEDUP_REMOVED lines=9> */
.L_x_58:


//--------------------- .text._Z16row_cuda_bvp_setPfii --------------------------
	.section	.text._Z16row_cuda_bvp_setPfii,"ax",@progbits
	.align	128
        .global         _Z16row_cuda_bvp_setPfii
        .type           _Z16row_cuda_bvp_setPfii,@function
        .size           _Z16row_cuda_bvp_setPfii,(.L_x_52 - _Z16row_cuda_bvp_setPfii)
        .other          _Z16row_cuda_bvp_setPfii,@"STO_CUDA_ENTRY STV_DEFAULT"
_Z16row_cuda_bvp_setPfii:
.text._Z16row_cuda_bvp_setPfii:
[----:B------:R-:W-:Y:S01]  /*0000*/  LDC R1, c[0x0][0x37c] ;  /* 0x0000df00ff017b82 */ /* 0x000fe20000000800 */
[----:B------:R-:W0:Y:S01]  /*0010*/  LDCU.64 UR4, c[0x0][0x388] ;  /* 0x00007100ff0477ac */ /* 0x000e220008000a00 */
[----:B------:R-:W1:Y:S06]  /*0020*/  S2R R0, SR_TID.X ;  /* 0x0000000000007919 */ /* 0x000e6c0000002100 */
[----:B------:R-:W1:Y:S08]  /*0030*/  S2UR UR6, SR_CTAID.X ;  /* 0x00000000000679c3 */ /* 0x000e700000002500 */
[----:B------:R-:W1:Y:S01]  /*0040*/  LDC R5, c[0x0][0x360] ;  /* 0x0000d800ff057b82 */ /* 0x000e620000000800 */
[----:B0-----:R-:W-:-:S06]  /*0050*/  UIMAD UR4, UR5, UR4, URZ ;  /* 0x00000004050472a4 */ /* 0x001fcc000f8e02ff */
[----:B------:R-:W-:-:S04]  /*0060*/  I2FP.F32.S32 R3, UR4 ;  /* 0x0000000400037c45 */ /* 0x000fc80008201400 */
[----:B------:R-:W-:-:S04]  /*0070*/  IADD3 R2, PT, PT, R3, 0x1800000, RZ ;  /* 0x0180000003027810 */ /* 0x000fc80007ffe0ff */
[----:B------:R-:W-:-:S04]  /*0080*/  LOP3.LUT R2, R2, 0x7f800000, RZ, 0xc0, !PT ;  /* 0x7f80000002027812 */ /* 0x000fc800078ec0ff */
[----:B------:R-:W-:Y:S01]  /*0090*/  ISETP.GT.U32.AND P0, PT, R2, 0x1ffffff, PT ;  /* 0x01ffffff0200780c */ /* 0x000fe20003f04070 */
[----:B-1----:R-:W-:-:S12]  /*00a0*/  IMAD R2, R5, UR6, R0 ;  /* 0x0000000605027c24 */ /* 0x002fd8000f8e0200 */
[----:B------:R-:W-:Y:S05]  /*00b0*/  @P0 BRA `(.L_x_42) ;  /* 0x00000000000c0947 */ /* 0x000fea0003800000 */
[----:B------:R-:W-:-:S07]  /*00c0*/  MOV R4, 0xe0 ;  /* 0x000000e000047802 */ /* 0x000fce0000000f00 */
[----:B------:R-:W-:Y:S05]  /*00d0*/  CALL.REL.NOINC `($__internal_0_$__cuda_sm20_rcp_rn_f32_slowpath) ;  /* 0x00000008006c7944 */ /* 0x000fea0003c00000 */
[----:B------:R-:W-:Y:S05]  /*00e0*/  BRA `(.L_x_43) ;  /* 0x0000000000107947 */ /* 0x000fea0003800000 */
.L_x_42:
[----:B------:R-:W0:Y:S02]  /*00f0*/  MUFU.RCP R4, R3 ;  /* 0x0000000300047308 */ /* 0x000e240000001000 */
[----:B0-----:R-:W-:-:S04]  /*0100*/  FFMA R5, R3, R4, -1 ;  /* 0xbf80000003057423 */ /* 0x001fc80000000004 */
[----:B------:R-:W-:-:S04]  /*0110*/  FADD.FTZ R5, -R5, -RZ ;  /* 0x800000ff05057221 */ /* 0x000fc80000010100 */
[----:B------:R-:W-:-:S07]  /*0120*/  FFMA R3, R4, R5, R4 ;  /* 0x0000000504037223 */ /* 0x000fce0000000004 */
.L_x_43:
[----:B------:R-:W0:Y:S01]  /*0130*/  LDC R5, c[0x0][0x388] ;  /* 0x0000e200ff057b82 */ /* 0x000e220000000800 */
[----:B------:R-:W1:Y:S01]  /*0140*/  LDCU.64 UR4, c[0x0][0x358] ;  /* 0x00006b00ff0477ac */ /* 0x000e620008000a00 */
[----:B0-----:R-:W-:-:S13]  /*0150*/  ISETP.GE.AND P0, PT, R5, 0x1, PT ;  /* 0x000000010500780c */ /* 0x001fda0003f06270 */
[----:B-1----:R-:W-:Y:S05]  /*0160*/  @!P0 BRA `(.L_x_44) ;  /* 0x00000008002c8947 */ /* 0x002fea0003800000 */
[----:B------:R-:W-:Y:S01]  /*0170*/  FMUL R6, R3, R3 ;  /* 0x0000000303067220 */ /* 0x000fe20000400000 */
[C---:B------:R-:W-:Y:S01]  /*0180*/  ISETP.GE.U32.AND P0, PT, R5.reuse, 0x4, PT ;  /* 0x000000040500780c */ /* 0x040fe20003f06070 */
[----:B------:R-:W-:Y:S01]  /*0190*/  HFMA2 R7, -RZ, RZ, 0, 0 ;  /* 0x00000000ff077431 */ /* 0x000fe200000001ff */
[----:B------:R-:W-:Y:S01]  /*01a0*/  LOP3.LUT R4, R5, 0x3, RZ, 0xc0, !PT ;  /* 0x0000000305047812 */ /* 0x000fe200078ec0ff */
[----:B------:R-:W0:Y:S03]  /*01b0*/  F2F.F64.F32 R12, R6 ;  /* 0x00000006000c7310 */ /* 0x000e260000201800 */
[----:B------:R-:W-:Y:S01]  /*01c0*/  ISETP.NE.AND P1, PT, R4, RZ, PT ;  /* 0x000000ff0400720c */ /* 0x000fe20003f25270 */
[----:B0-----:R-:W-:-:S06]  /*01d0*/  DMUL R12, R12, 20000 ;  /* 0x40d388000c0c7828 */ /* 0x001fcc0000000000 */
[----:B------:R-:W-:Y:S06]  /*01e0*/  @!P0 BRA `(.L_x_45) ;  /* 0x0000000400848947 */ /* 0x000fec0003800000 */
[----:B------:R-:W0:Y:S01]  /*01f0*/  LDC R6, c[0x0][0x38c] ;  /* 0x0000e300ff067b82 */ /* 0x000e220000000800 */
[----:B------:R-:W-:Y:S01]  /*0200*/  LOP3.LUT R7, R5, 0x7ffffffc, RZ, 0xc0, !PT ;  /* 0x7ffffffc05077812 */ /* 0x000fe200078ec0ff */
[----:B------:R-:W-:Y:S01]  /*0210*/  IMAD R8, R2, R5, 0x3 ;  /* 0x0000000302087424 */ /* 0x000fe200078e0205 */
[----:B------:R-:W-:Y:S02]  /*0220*/  MOV R9, R2 ;  /* 0x0000000200097202 */ /* 0x000fe40000000f00 */
[----:B------:R-:W-:-:S03]  /*0230*/  IADD3 R10, PT, PT, -R7, RZ, RZ ;  /* 0x000000ff070a7210 */ /* 0x000fc60007ffe1ff */
[----:B------:R-:W1:Y:S04]  /*0240*/  LDC.64 R14, c[0x0][0x380] ;  /* 0x0000e000ff0e7b82 */ /* 0x000e680000000a00 */
.L_x_46:
[----:B--2---:R-:W-:Y:S01]  /*0250*/  IADD3 R11, PT, PT, R8, -0x3, RZ ;  /* 0xfffffffd080b7810 */ /* 0x004fe20007ffe0ff */
[----:B------:R-:W-:Y:S01]  /*0260*/  HFMA2 R22, -RZ, RZ, 3.7421875, 0 ;  /* 0x437c0000ff167431 */ /* 0x000fe200000001ff */
[----:B------:R-:W-:Y:S02]  /*0270*/  MOV R18, 0x3bbb989d ;  /* 0x3bbb989d00127802 */ /* 0x000fe40000000f00 */
[----:B------:R-:W-:Y:S02]  /*0280*/  I2FP.F32.S32 R16, R11 ;  /* 0x0000000b00107245 */ /* 0x000fe40000201400 */
[----:B------:R-:W-:-:S03]  /*0290*/  IADD3 R10, PT, PT, R10, 0x4, RZ ;  /* 0x000000040a0a7810 */ /* 0x000fc60007ffe0ff */
[----:B------:R-:W-:Y:S01]  /*02a0*/  FMUL R16, R16, R3 ;  /* 0x0000000310107220 */ /* 0x000fe20000400000 */
[----:B------:R-:W-:-:S03]  /*02b0*/  ISETP.NE.AND P0, PT, R10, RZ, PT ;  /* 0x000000ff0a00720c */ /* 0x000fc60003f05270 */
[----:B------:R-:W-:-:S04]  /*02c0*/  FMUL R11, R16, R16 ;  /* 0x00000010100b7220 */ /* 0x000fc80000400000 */
[----:B------:R-:W-:-:S04]  /*02d0*/  FMUL R17, R11, -100 ;  /* 0xc2c800000b117820 */ /* 0x000fc80000400000 */
[----:B------:R-:W-:-:S04]  /*02e0*/  FFMA.SAT R19, R17, R18, 0.5 ;  /* 0x3f00000011137423 */ /* 0x000fc80000002012 */
[----:B------:R-:W-:-:S04]  /*02f0*/  FFMA.RM R19, R19, R22, 12582913 ;  /* 0x4b40000113137423 */ /* 0x000fc80000004016 */
[C---:B------:R-:W-:Y:S01]  /*0300*/  FADD R16, R19.reuse, -12583039 ;  /* 0xcb40007f13107421 */ /* 0x040fe20000000000 */
[----:B------:R-:W-:-:S03]  /*0310*/  SHF.L.U32 R19, R19, 0x17, RZ ;  /* 0x0000001713137819 */ /* 0x000fc600000006ff */
[----:B------:R-:W-:-:S04]  /*0320*/  FFMA R16, R17, 1.4426950216293334961, -R16 ;  /* 0x3fb8aa3b11107823 */ /* 0x000fc80000000810 */
[----:B------:R-:W-:Y:S01]  /*0330*/  FFMA R21, R17, 1.925963033500011079e-08, R16 ;  /* 0x32a5706011157823 */ /* 0x000fe20000000010 */
[----:B------:R-:W-:-:S03]  /*0340*/  IADD3 R16, PT, PT, R8, -0x2, RZ ;  /* 0xfffffffe08107810 */ /* 0x000fc60007ffe0ff */
[----:B------:R-:W2:Y:S01]  /*0350*/  MUFU.EX2 R20, R21 ;  /* 0x0000001500147308 */ /* 0x000ea20000000800 */
[----:B------:R-:W-:-:S05]  /*0360*/  I2FP.F32.S32 R24, R16 ;  /* 0x0000001000187245 */ /* 0x000fca0000201400 */
[----:B------:R-:W-:-:S04]  /*0370*/  FMUL R24, R24, R3 ;  /* 0x0000000318187220 */ /* 0x000fc80000400000 */
[----:B------:R-:W-:Y:S01]  /*0380*/  FMUL R27, R24, R24 ;  /* 0x00000018181b7220 */ /* 0x000fe20000400000 */
[----:B--2---:R-:W-:Y:S01]  /*0390*/  FMUL R23, R19, R20 ;  /* 0x0000001413177220 */ /* 0x004fe20000400000 */
[----:B------:R-:W-:Y:S02]  /*03a0*/  MOV R20, 0x43480000 ;  /* 0x4348000000147802 */ /* 0x000fe40000000f00 */
[----:B------:R-:W-:Y:S01]  /*03b0*/  IADD3 R19, PT, PT, R8, -0x1, RZ ;  /* 0xffffffff08137810 */ /* 0x000fe20007ffe0ff */
[----:B------:R2:W3:Y:S02]  /*03c0*/  F2F.F64.F32 R16, R23 ;  /* 0x0000001700107310 */ /* 0x0004e40000201800 */
[----:B------:R-:W-:Y:S01]  /*03d0*/  FFMA R26, R11, -R20, 1 ;  /* 0x3f8000000b1a7423 */ /* 0x000fe20000000814 */
[----:B------:R-:W-:Y:S01]  /*03e0*/  FMUL R11, R27, -100 ;  /* 0xc2c800001b0b7820 */ /* 0x000fe20000400000 */
[----:B------:R-:W-:-:S03]  /*03f0*/  I2FP.F32.S32 R28, R19 ;  /* 0x00000013001c7245 */ /* 0x000fc60000201400 */
[----:B------:R-:W-:Y:S01]  /*0400*/  FFMA.SAT R19, R11, R18, 0.5 ;  /* 0x3f0000000b137423 */ /* 0x000fe20000002012 */
[----:B------:R-:W4:Y:S01]  /*0410*/  F2F.F64.F32 R24, R26 ;  /* 0x0000001a00187310 */ /* 0x000f220000201800 */
[-C--:B------:R-:W-:Y:S01]  /*0420*/  FMUL R28, R28, R3.reuse ;  /* 0x000000031c1c7220 */ /* 0x080fe20000400000 */
[----:B--2---:R-:W-:Y:S01]  /*0430*/  I2FP.F32.S32 R23, R8 ;  /* 0x0000000800177245 */ /* 0x004fe20000201400 */
[----:B------:R-:W-:Y:S01]  /*0440*/  FFMA.RM R19, R19, R22, 12582913 ;  /* 0x4b40000113137423 */ /* 0x000fe20000004016 */
[----:B------:R-:W-:Y:S01]  /*0450*/  IADD3 R8, PT, PT, R8, 0x4, RZ ;  /* 0x0000000408087810 */ /* 0x000fe20007ffe0ff */
[----:B------:R-:W-:Y:S01]  /*0460*/  FMUL R21, R28, R28 ;  /* 0x0000001c1c157220 */ /* 0x000fe20000400000 */
[----:B---3--:R-:W-:Y:S01]  /*0470*/  DMUL R16, R12, R16 ;  /* 0x000000100c107228 */ /* 0x008fe20000000000 */
[----:B------:R-:W-:-:S04]  /*0480*/  FMUL R23, R23, R3 ;  /* 0x0000000317177220 */ /* 0x000fc80000400000 */
[----:B------:R-:W-:-:S03]  /*0490*/  FMUL R23, R23, R23 ;  /* 0x0000001717177220 */ /* 0x000fc60000400000 */
[----:B----4-:R-:W-:Y:S01]  /*04a0*/  DMUL R24, R16, R24 ;  /* 0x0000001810187228 */ /* 0x010fe20000000000 */
[----:B------:R-:W-:Y:S01]  /*04b0*/  FADD R16, R19, -12583039 ;  /* 0xcb40007f13107421 */ /* 0x000fe20000000000 */
[----:B------:R-:W-:-:S03]  /*04c0*/  FMUL R17, R21, -100 ;  /* 0xc2c8000015117820 */ /* 0x000fc60000400000 */
[----:B------:R-:W-:-:S04]  /*04d0*/  FFMA R16, R11, 1.4426950216293334961, -R16 ;  /* 0x3fb8aa3b0b107823 */ /* 0x000fc80000000810 */
[----:B------:R-:W-:Y:S01]  /*04e0*/  FFMA R29, R11, 1.925963033500011079e-08, R16 ;  /* 0x32a570600b1d7823 */ /* 0x000fe20000000010 */
[----:B------:R-:W-:-:S04]  /*04f0*/  FFMA.SAT R11, R17, R18, 0.5 ;  /* 0x3f000000110b7423 */ /* 0x000fc80000002012 */
[----:B------:R-:W-:Y:S02]  /*0500*/  FFMA.RM R16, R11, R22, 12582913 ;  /* 0x4b4000010b107423 */ /* 0x000fe40000004016 */
[----:B------:R2:W3:Y:S02]  /*0510*/  MUFU.EX2 R11, R29 ;  /* 0x0000001d000b7308 */ /* 0x0004e40000000800 */
[----:B------:R-:W-:-:S04]  /*0520*/  FADD R26, R16, -12583039 ;  /* 0xcb40007f101a7421 */ /* 0x000fc80000000000 */
[----:B------:R-:W-:Y:S01]  /*0530*/  FFMA R26, R17, 1.4426950216293334961, -R26 ;  /* 0x3fb8aa3b111a7823 */ /* 0x000fe2000000081a */
[----:B--2---:R-:W-:-:S03]  /*0540*/  FMUL R29, R23, -100 ;  /* 0xc2c80000171d7820 */ /* 0x004fc60000400000 */
[----:B------:R-:W-:Y:S01]  /*0550*/  FFMA R17, R17, 1.925963033500011079e-08, R26 ;  /* 0x32a5706011117823 */ /* 0x000fe2000000001a */
[----:B------:R-:W-:Y:S01]  /*0560*/  SHF.L.U32 R26, R19, 0x17, RZ ;  /* 0x00000017131a7819 */ /* 0x000fe200000006ff */
[----:B------:R-:W-:Y:S02]  /*0570*/  FFMA.SAT R18, R29, R18, 0.5 ;  /* 0x3f0000001d127423 */ /* 0x000fe40000002012 */
[----:B------:R2:W4:Y:S01]  /*0580*/  MUFU.EX2 R28, R17 ;  /* 0x00000011001c7308 */ /* 0x0005220000000800 */
[----:B------:R-:W-:Y:S01]  /*0590*/  SHF.L.U32 R19, R16, 0x17, RZ ;  /* 0x0000001710137819 */ /* 0x000fe200000006ff */
[----:B------:R-:W-:Y:S01]  /*05a0*/  FFMA R16, R27, -R20, 1 ;  /* 0x3f8000001b107423 */ /* 0x000fe20000000814 */
[----:B------:R-:W-:Y:S01]  /*05b0*/  FFMA.RM R22, R18, R22, 12582913 ;  /* 0x4b40000112167423 */ /* 0x000fe20000004016 */
[----:B---3--:R-:W-:-:S04]  /*05c0*/  FMUL R26, R26, R11 ;  /* 0x0000000b1a1a7220 */ /* 0x008fc80000400000 */
[----:B------:R-:W3:Y:S01]  /*05d0*/  F2F.F32.F64 R11, R24 ;  /* 0x00000018000b7310 */ /* 0x000ee20000301000 */
[----:B--2---:R-:W-:-:S04]  /*05e0*/  FADD R17, R22, -12583039 ;  /* 0xcb40007f16117421 */ /* 0x004fc80000000000 */
[----:B------:R-:W-:-:S03]  /*05f0*/  FFMA R27, R29, 1.4426950216293334961, -R17 ;  /* 0x3fb8aa3b1d1b7823 */ /* 0x000fc60000000811 */
[----:B------:R-:W-:Y:S01]  /*0600*/  F2F.F64.F32 R16, R16 ;  /* 0x0000001000107310 */ /* 0x000fe20000201800 */
[----:B----4-:R-:W-:Y:S01]  /*0610*/  FMUL R28, R19, R28 ;  /* 0x0000001c131c7220 */ /* 0x010fe20000400000 */
[----:B------:R-:W-:Y:S01]  /*0620*/  FFMA R29, R29, 1.925963033500011079e-08, R27 ;  /* 0x32a570601d1d7823 */ /* 0x000fe2000000001b */
[-C--:B------:R-:W-:Y:S01]  /*0630*/  FFMA R27, R21, -R20.reuse, 1 ;  /* 0x3f800000151b7423 */ /* 0x080fe20000000814 */
[----:B------:R-:W-:Y:S01]  /*0640*/  SHF.L.U32 R21, R22, 0x17, RZ ;  /* 0x0000001716157819 */ /* 0x000fe200000006ff */
[----:B------:R-:W-:Y:S01]  /*0650*/  FFMA R20, R23, -R20, 1 ;  /* 0x3f80000017147423 */ /* 0x000fe20000000814 */
[----:B-1----:R-:W-:Y:S01]  /*0660*/  IMAD.WIDE R22, R9, 0x4, R14 ;  /* 0x0000000409167825 */ /* 0x002fe200078e020e */
[----:B0-----:R-:W-:Y:S01]  /*0670*/  LEA R9, R6, R9, 0x2 ;  /* 0x0000000906097211 */ /* 0x001fe200078e10ff */
[----:B------:R-:W0:Y:S03]  /*0680*/  F2F.F64.F32 R18, R26 ;  /* 0x0000001a00127310 */ /* 0x000e260000201800 */
[----:B---3--:R2:W-:Y:S05]  /*0690*/  STG.E desc[UR4][R22.64], R11 ;  /* 0x0000000b16007986 */ /* 0x0085ea000c101904 */
[----:B------:R-:W1:Y:S01]  /*06a0*/  MUFU.EX2 R24, R29 ;  /* 0x0000001d00187308 */ /* 0x000e620000000800 */
[----:B0-----:R-:W-:-:S07]  /*06b0*/  DMUL R18, R12, R18 ;  /* 0x000000120c127228 */ /* 0x001fce0000000000 */
[----:B------:R-:W-:Y:S01]  /*06c0*/  F2F.F64.F32 R26, R27 ;  /* 0x0000001b001a7310 */ /* 0x000fe20000201800 */
[----:B------:R-:W-:Y:S01]  /*06d0*/  DMUL R16, R18, R16 ;  /* 0x0000001012107228 */ /* 0x000fe20000000000 */
[----:B-1----:R-:W-:-:S06]  /*06e0*/  FMUL R24, R21, R24 ;  /* 0x0000001815187220 */ /* 0x002fcc0000400000 */
[----:B------:R-:W0:Y:S08]  /*06f0*/  F2F.F64.F32 R18, R28 ;  /* 0x0000001c00127310 */ /* 0x000e300000201800 */
[----:B------:R-:W1:Y:S01]  /*0700*/  F2F.F64.F32 R24, R24 ;  /* 0x0000001800187310 */ /* 0x000e620000201800 */
[----:B0-----:R-:W-:-:S07]  /*0710*/  DMUL R18, R12, R18 ;  /* 0x000000120c127228 */ /* 0x001fce0000000000 */
[----:B------:R-:W0:Y:S01]  /*0720*/  F2F.F64.F32 R20, R20 ;  /* 0x0000001400147310 */ /* 0x000e220000201800 */
[----:B-1----:R-:W-:-:S07]  /*0730*/  DMUL R24, R12, R24 ;  /* 0x000000180c187228 */ /* 0x002fce0000000000 */
[----:B------:R-:W1:Y:S01]  /*0740*/  F2F.F32.F64 R16, R16 ;  /* 0x0000001000107310 */ /* 0x000e620000301000 */
[----:B------:R-:W-:Y:S02]  /*0750*/  DMUL R18, R18, R26 ;  /* 0x0000001a12127228 */ /* 0x000fe40000000000 */
[----:B0-----:R-:W-:Y:S01]  /*0760*/  DMUL R20, R24, R20 ;  /* 0x0000001418147228 */ /* 0x001fe20000000000 */
[----:B------:R-:W-:-:S07]  /*0770*/  IMAD.WIDE R24, R6, 0x4, R22 ;  /* 0x0000000406187825 */ /* 0x000fce00078e0216 */
[----:B------:R-:W0:Y:S01]  /*0780*/  F2F.F32.F64 R19, R18 ;  /* 0x0000001200137310 */ /* 0x000e220000301000 */
[C---:B------:R-:W-:Y:S01]  /*0790*/  IMAD.WIDE R26, R6.reuse, 0x4, R24 ;  /* 0x00000004061a7825 */ /* 0x040fe200078e0218 */
[----:B-1----:R2:W-:Y:S06]  /*07a0*/  STG.E desc[UR4][R24.64], R16 ;  /* 0x0000001018007986 */ /* 0x0025ec000c101904 */
[----:B------:R-:W1:Y:S01]  /*07b0*/  F2F.F32.F64 R21, R20 ;  /* 0x0000001400157310 */ /* 0x000e620000301000 */
[----:B------:R-:W-:Y:S01]  /*07c0*/  IMAD.WIDE R28, R6, 0x4, R26 ;  /* 0x00000004061c7825 */ /* 0x000fe200078e021a */
[----:B0-----:R2:W-:Y:S04]  /*07d0*/  STG.E desc[UR4][R26.64], R19 ;  /* 0x000000131a007986 */ /* 0x0015e8000c101904 */
[----:B-1----:R2:W-:Y:S01]  /*07e0*/  STG.E desc[UR4][R28.64], R21 ;  /* 0x000000151c007986 */ /* 0x0025e2000c101904 */
[----:B------:R-:W-:Y:S05]  /*07f0*/  @P0 BRA `(.L_x_46) ;  /* 0xfffffff800940947 */ /* 0x000fea000383ffff */
.L_x_45:
[----:B------:R-:W-:Y:S05]  /*0800*/  @!P1 BRA `(.L_x_44) ;  /* 0x0000000000849947 */ /* 0x000fea0003800000 */
[----:B------:R-:W0:Y:S01]  /*0810*/  LDC.64 R8, c[0x0][0x380] ;  /* 0x0000e000ff087b82 */ /* 0x000e220000000a00 */
[----:B------:R-:W1:Y:S01]  /*0820*/  LDCU UR7, c[0x0][0x38c] ;  /* 0x00007180ff0777ac */ /* 0x000e620008000800 */
[----:B------:R-:W-:Y:S01]  /*0830*/  IMAD R5, R2, R5, R7 ;  /* 0x0000000502057224 */ /* 0x000fe200078e0207 */
[----:B------:R-:W-:Y:S01]  /*0840*/  IADD3 R4, PT, PT, -R4, RZ, RZ ;  /* 0x000000ff04047210 */ /* 0x000fe20007ffe1ff */
[----:B-1----:R-:W-:-:S07]  /*0850*/  IMAD R7, R7, UR7, R2 ;  /* 0x0000000707077c24 */ /* 0x002fce000f8e0202 */
.L_x_47:
[----:B------:R-:W-:Y:S01]  /*0860*/  I2FP.F32.S32 R2, R5 ;  /* 0x0000000500027245 */ /* 0x000fe20000201400 */
[----:B-1----:R-:W-:Y:S01]  /*0870*/  HFMA2 R15, -RZ, RZ, 3.7421875, 0 ;  /* 0x437c0000ff0f7431 */ /* 0x002fe200000001ff */
[----:B--2---:R-:W-:Y:S02]  /*0880*/  MOV R11, 0x3bbb989d ;  /* 0x3bbb989d000b7802 */ /* 0x004fe40000000f00 */
[----:B------:R-:W-:Y:S01]  /*0890*/  IADD3 R4, PT, PT, R4, 0x1, RZ ;  /* 0x0000000104047810 */ /* 0x000fe20007ffe0ff */
[----:B------:R-:W-:Y:S01]  /*08a0*/  FMUL R2, R2, R3 ;  /* 0x0000000302027220 */ /* 0x000fe20000400000 */
[----:B------:R-:W-:Y:S02]  /*08b0*/  IADD3 R5, PT, PT, R5, 0x1, RZ ;  /* 0x0000000105057810 */ /* 0x000fe40007ffe0ff */
[----:B------:R-:W-:Y:S01]  /*08c0*/  ISETP.NE.AND P0, PT, R4, RZ, PT ;  /* 0x000000ff0400720c */ /* 0x000fe20003f05270 */
[----:B------:R-:W-:-:S04]  /*08d0*/  FMUL R2, R2, R2 ;  /* 0x0000000202027220 */ /* 0x000fc80000400000 */
[----:B------:R-:W-:-:S04]  /*08e0*/  FMUL R6, R2, -100 ;  /* 0xc2c8000002067820 */ /* 0x000fc80000400000 */
[----:B------:R-:W-:-:S04]  /*08f0*/  FFMA.SAT R10, R6, R11, 0.5 ;  /* 0x3f000000060a7423 */ /* 0x000fc8000000200b */
[----:B------:R-:W-:Y:S01]  /*0900*/  FFMA.RM R10, R10, R15, 12582913 ;  /* 0x4b4000010a0a7423 */ /* 0x000fe2000000400f */
[----:B------:R-:W-:-:S03]  /*0910*/  MOV R15, 0x43480000 ;  /* 0x43480000000f7802 */ /* 0x000fc60000000f00 */
[C---:B------:R-:W-:Y:S01]  /*0920*/  FADD R11, R10.reuse, -12583039 ;  /* 0xcb40007f0a0b7421 */ /* 0x040fe20000000000 */
[----:B------:R-:W-:Y:S01]  /*0930*/  SHF.L.U32 R10, R10, 0x17, RZ ;  /* 0x000000170a0a7819 */ /* 0x000fe200000006ff */
[----:B------:R-:W-:Y:S02]  /*0940*/  FFMA R2, R2, -R15, 1 ;  /* 0x3f80000002027423 */ /* 0x000fe4000000080f */
[C---:B------:R-:W-:Y:S02]  /*0950*/  FFMA R11, R6.reuse, 1.4426950216293334961, -R11 ;  /* 0x3fb8aa3b060b7823 */ /* 0x040fe4000000080b */
[----:B------:R-:W-:Y:S02]  /*0960*/  F2F.F64.F32 R14, R2 ;  /* 0x00000002000e7310 */ /* 0x000fe40000201800 */
[----:B------:R-:W-:-:S06]  /*0970*/  FFMA R6, R6, 1.925963033500011079e-08, R11 ;  /* 0x32a5706006067823 */ /* 0x000fcc000000000b */
[----:B------:R-:W1:Y:S02]  /*0980*/  MUFU.EX2 R11, R6 ;  /* 0x00000006000b7308 */ /* 0x000e640000000800 */
[----:B-1----:R-:W-:-:S06]  /*0990*/  FMUL R16, R10, R11 ;  /* 0x0000000b0a107220 */ /* 0x002fcc0000400000 */
[----:B------:R-:W1:Y:S02]  /*09a0*/  F2F.F64.F32 R10, R16 ;  /* 0x00000010000a7310 */ /* 0x000e640000201800 */
[----:B-1----:R-:W-:-:S08]  /*09b0*/  DMUL R10, R12, R10 ;  /* 0x0000000a0c0a7228 */ /* 0x002fd00000000000 */
[----:B------:R-:W-:Y:S01]  /*09c0*/  DMUL R10, R10, R14 ;  /* 0x0000000e0a0a7228 */ /* 0x000fe20000000000 */
[C---:B0-----:R-:W-:Y:S01]  /*09d0*/  IMAD.WIDE R14, R7.reuse, 0x4, R8 ;  /* 0x00000004070e7825 */ /* 0x041fe200078e0208 */
[----:B------:R-:W-:-:S08]  /*09e0*/  IADD3 R7, PT, PT, R7, UR7, RZ ;  /* 0x0000000707077c10 */ /* 0x000fd0000fffe0ff */
[----:B------:R-:W0:Y:S02]  /*09f0*/  F2F.F32.F64 R11, R10 ;  /* 0x0000000a000b7310 */ /* 0x000e240000301000 */
[----:B0-----:R1:W-:Y:S01]  /*0a00*/  STG.E desc[UR4][R14.64], R11 ;  /* 0x0000000b0e007986 */ /* 0x0013e2000c101904 */
[----:B------:R-:W-:Y:S05]  /*0a10*/  @P0 BRA `(.L_x_47) ;  /* 0xfffffffc00900947 */ /* 0x000fea000383ffff */
.L_x_44:
[----:B------:R-:W-:-:S13]  /*0a20*/  LOP3.LUT P0, RZ, R0, UR6, RZ, 0xfc, !PT ;  /* 0x0000000600ff7c12 */ /* 0x000fda000f80fcff */
[----:B------:R-:W-:Y:S05]  /*0a30*/  @P0 EXIT ;  /* 0x000000000000094d */ /* 0x000fea0003800000 */
[----:B------:R-:W0:Y:S02]  /*0a40*/  LDC.64 R2, c[0x0][0x380] ;  /* 0x0000e000ff027b82 */ /* 0x000e240000000a00 */
[----:B0-----:R-:W3:Y:S02]  /*0a50*/  LDG.E R0, desc[UR4][R2.64] ;  /* 0x0000000402007981 */ /* 0x001ee4000c1e1900 */
[----:B---3--:R-:W-:-:S05]  /*0a60*/  FMUL R5, R0, 0.5 ;  /* 0x3f00000000057820 */ /* 0x008fca0000400000 */
[----:B------:R-:W-:Y:S01]  /*0a70*/  STG.E desc[UR4][R2.64], R5 ;  /* 0x0000000502007986 */ /* 0x000fe2000c101904 */
[----:B------:R-:W-:Y:S05]  /*0a80*/  EXIT ;  /* 0x000000000000794d */ /* 0x000fea0003800000 */
        .weak           $__internal_0_$__cuda_sm20_rcp_rn_f32_slowpath
        .type           $__internal_0_$__cuda_sm20_rcp_rn_f32_slowpath,@function
        .size           $__internal_0_$__cuda_sm20_rcp_rn_f32_slowpath,(.L_x_52 - $__internal_0_$__cuda_sm20_rcp_rn_f32_slowpath)
$__internal_0_$__cuda_sm20_rcp_rn_f32_slowpath:
[----:B------:R-:W-:-:S04]  /*0a90*/  SHF.L.U32 R5, R3, 0x1, RZ ;  /* 0x0000000103057819 */ /* 0x000fc800000006ff */
[----:B------:R-:W-:-:S04]  /*0aa0*/  SHF.R.U32.HI R5, RZ, 0x18, R5 ;  /* 0x00000018ff057819 */ /* 0x000fc80000011605 */
[----:B------:R-:W-:-:S13]  /*0ab0*/  ISETP.NE.U32.AND P0, PT, R5, RZ, PT ;  /* 0x000000ff0500720c */ /* 0x000fda0003f05070 */
[----:B------:R-:W-:Y:S05]  /*0ac0*/  @P0 BRA `(.L_x_48) ;  /* 0x00000000002c0947 */ /* 0x000fea0003800000 */
[----:B------:R-:W-:-:S04]  /*0ad0*/  SHF.L.U32 R5, R3, 0x1, RZ ;  /* 0x0000000103057819 */ /* 0x000fc800000006ff */
[----:B------:R-:W-:-:S13]  /*0ae0*/  ISETP.NE.AND P0, PT, R5, RZ, PT ;  /* 0x000000ff0500720c */ /* 0x000fda0003f05270 */
[----:B------:R2:W3:Y:S01]  /*0af0*/  @!P0 MUFU.RCP R5, R3 ;  /* 0x0000000300058308 */ /* 0x0004e20000001000 */
[----:B------:R-:W-:Y:S05]  /*0b00*/  @!P0 BRA `(.L_x_49) ;  /* 0x0000000000a48947 */ /* 0x000fea0003800000 */
[----:B------:R-:W-:-:S04]  /*0b10*/  FFMA R6, R3, 1.84467440737095516160e+19, RZ ;  /* 0x5f80000003067823 */ /* 0x000fc800000000ff */
[----:B--2---:R-:W3:Y:S02]  /*0b20*/  MUFU.RCP R3, R6 ;  /* 0x0000000600037308 */ /* 0x004ee40000001000 */
[----:B---3--:R-:W-:-:S04]  /*0b30*/  FFMA R5, R6, R3, -1 ;  /* 0xbf80000006057423 */ /* 0x008fc80000000003 */
[----:B------:R-:W-:-:S04]  /*0b40*/  FADD.FTZ R8, -R5, -RZ ;  /* 0x800000ff05087221 */ /* 0x000fc80000010100 */
[----:B------:R-:W-:-:S04]  /*0b50*/  FFMA R3, R3, R8, R3 ;  /* 0x0000000803037223 */ /* 0x000fc80000000003 */
[----:B------:R-:W-:Y:S01]  /*0b60*/  FFMA R5, R3, 1.84467440737095516160e+19, RZ ;  /* 0x5f80000003057823 */ /* 0x000fe200000000ff */
[----:B------:R-:W-:Y:S06]  /*0b70*/  BRA `(.L_x_49) ;  /* 0x0000000000887947 */ /* 0x000fec0003800000 */
.L_x_48:
[----:B------:R-:W-:-:S04]  /*0b80*/  IADD3 R6, PT, PT, R5, -0xfd, RZ ;  /* 0xffffff0305067810 */ /* 0x000fc80007ffe0ff */
[----:B------:R-:W-:-:S13]  /*0b90*/  ISETP.GT.U32.AND P0, PT, R6, 0x1, PT ;  /* 0x000000010600780c */ /* 0x000fda0003f04070 */
[----:B------:R-:W-:Y:S05]  /*0ba0*/  @P0 BRA `(.L_x_50) ;  /* 0x0000000000780947 */ /* 0x000fea0003800000 */
[----:B------:R-:W-:Y:S01]  /*0bb0*/  LOP3.LUT R7, R3, 0x7fffff, RZ, 0xc0, !PT ;  /* 0x007fffff03077812 */ /* 0x000fe200078ec0ff */
[----:B------:R-:W-:-:S03]  /*0bc0*/  HFMA2 R11, -RZ, RZ, 0, 1.78813934326171875e-07 ;  /* 0x00000003ff0b7431 */ /* 0x000fc600000001ff */
[----:B------:R-:W-:-:S04]  /*0bd0*/  LOP3.LUT R7, R7, 0x3f800000, RZ, 0xfc, !PT ;  /* 0x3f80000007077812 */ /* 0x000fc800078efcff */
[----:B------:R-:W0:Y:S01]  /*0be0*/  MUFU.RCP R8, R7 ;  /* 0x0000000700087308 */ /* 0x000e220000001000 */
[----:B------:R-:W-:Y:S01]  /*0bf0*/  SHF.L.U32 R12, R11, R6, RZ ;  /* 0x000000060b0c7219 */ /* 0x000fe200000006ff */
[----:B0-----:R-:W-:-:S04]  /*0c00*/  FFMA R9, R7, R8, -1 ;  /* 0xbf80000007097423 */ /* 0x001fc80000000008 */
[----:B------:R-:W-:-:S04]  /*0c10*/  FADD.FTZ R9, -R9, -RZ ;  /* 0x800000ff09097221 */ /* 0x000fc80000010100 */
[CCC-:B------:R-:W-:Y:S01]  /*0c20*/  FFMA.RM R10, R8.reuse, R9.reuse, R8.reuse ;  /* 0x00000009080a7223 */ /* 0x1c0fe20000004008 */
[----:B------:R-:W-:-:S04]  /*0c30*/  FFMA.RP R9, R8, R9, R8 ;  /* 0x0000000908097223 */ /* 0x000fc80000008008 */
[C---:B------:R-:W-:Y:S02]  /*0c40*/  LOP3.LUT R8, R10.reuse, 0x7fffff, RZ, 0xc0, !PT ;  /* 0x007fffff0a087812 */ /* 0x040fe400078ec0ff */
[----:B------:R-:W-:Y:S02]  /*0c50*/  FSETP.NEU.FTZ.AND P0, PT, R10, R9, PT ;  /* 0x000000090a00720b */ /* 0x000fe40003f1d000 */
[----:B------:R-:W-:Y:S02]  /*0c60*/  LOP3.LUT R9, R8, 0x800000, RZ, 0xfc, !PT ;  /* 0x0080000008097812 */ /* 0x000fe400078efcff */
[----:B------:R-:W-:Y:S02]  /*0c70*/  SEL R8, RZ, 0xffffffff, !P0 ;  /* 0xffffffffff087807 */ /* 0x000fe40004000000 */
[----:B------:R-:W-:Y:S02]  /*0c80*/  LOP3.LUT R7, R12, R9, RZ, 0xc0, !PT ;  /* 0x000000090c077212 */ /* 0x000fe400078ec0ff */
[----:B------:R-:W-:-:S02]  /*0c90*/  IADD3 R8, PT, PT, -R8, RZ, RZ ;  /* 0x000000ff08087210 */ /* 0x000fc40007ffe1ff */
[-C--:B------:R-:W-:Y:S02]  /*0ca0*/  SHF.R.U32.HI R7, RZ, R6.reuse, R7 ;  /* 0x00000006ff077219 */ /* 0x080fe40000011607 */
[----:B------:R-:W-:Y:S02]  /*0cb0*/  LOP3.LUT P1, RZ, R8, R6, R9, 0xf8, !PT ;  /* 0x0000000608ff7212 */ /* 0x000fe4000782f809 */
[C---:B------:R-:W-:Y:S02]  /*0cc0*/  LOP3.LUT P0, RZ, R7.reuse, 0x1, RZ, 0xc0, !PT ;  /* 0x0000000107ff7812 */ /* 0x040fe4000780c0ff */
[----:B------:R-:W-:-:S04]  /*0cd0*/  LOP3.LUT P2, RZ, R7, 0x2, RZ, 0xc0, !PT ;  /* 0x0000000207ff7812 */ /* 0x000fc8000784c0ff */
[----:B------:R-:W-:Y:S02]  /*0ce0*/  PLOP3.LUT P0, PT, P0, P1, P2, 0xe0, 0x0 ;  /* 0x000000000000781c */ /* 0x000fe40000703c20 */
[----:B------:R-:W-:Y:S02]  /*0cf0*/  LOP3.LUT P1, RZ, R3, 0x7fffff, RZ, 0xc0, !PT ;  /* 0x007fffff03ff7812 */ /* 0x000fe4000782c0ff */
[----:B------:R-:W-:-:S04]  /*0d00*/  SEL R6, RZ, 0x1, !P0 ;  /* 0x00000001ff067807 */ /* 0x000fc80004000000 */
[----:B------:R-:W-:-:S04]  /*0d10*/  IADD3 R6, PT, PT, -R6, RZ, RZ ;  /* 0x000000ff06067210 */ /* 0x000fc80007ffe1ff */
[----:B------:R-:W-:Y:S02]  /*0d20*/  ISETP.GE.AND P0, PT, R6, RZ, PT ;  /* 0x000000ff0600720c */ /* 0x000fe40003f06270 */
[----:B------:R-:W-:-:S04]  /*0d30*/  IADD3 R6, PT, PT, R5, -0xfc, RZ ;  /* 0xffffff0405067810 */ /* 0x000fc80007ffe0ff */
[----:B------:R-:W-:-:S07]  /*0d40*/  SHF.R.U32.HI R6, RZ, R6, R9 ;  /* 0x00000006ff067219 */ /* 0x000fce0000011609 */
[----:B------:R-:W-:-:S04]  /*0d50*/  @!P0 IADD3 R6, PT, PT, R6, 0x1, RZ ;  /* 0x0000000106068810 */ /* 0x000fc80007ffe0ff */
[----:B------:R-:W-:-:S04]  /*0d60*/  @!P1 SHF.L.U32 R6, R6, 0x1, RZ ;  /* 0x0000000106069819 */ /* 0x000fc800000006ff */
[----:B------:R-:W-:Y:S01]  /*0d70*/  LOP3.LUT R5, R6, 0x80000000, R3, 0xf8, !PT ;  /* 0x8000000006057812 */ /* 0x000fe200078ef803 */
[----:B------:R-:W-:Y:S06]  /*0d80*/  BRA `(.L_x_49) ;  /* 0x0000000000047947 */ /* 0x000fec0003800000 */
.L_x_50:
[----:B------:R0:W1:Y:S02]  /*0d90*/  MUFU.RCP R5, R3 ;  /* 0x0000000300057308 */ /* 0x0000640000001000 */
.L_x_49:
[----:B0123--:R-:W-:Y:S02]  /*0da0*/  MOV R3, R5 ;  /* 0x0000000500037202 */ /* 0x00ffe40000000f00 */
[----:B------:R-:W-:-:S04]  /*0db0*/  MOV R5, 0x0 ;  /* 0x0000000000057802 */ /* 0x000fc80000000f00 */
[----:B------:R-:W-:Y:S05]  /*0dc0*/  RET.REL.NODEC R4 `(_Z16row_cuda_bvp_setPfii) ;  /* 0xfffffff0048c7950 */ /* 0x000fea0003c3ffff */
.L_x_51:
        /* <DEDUP_REMOVED lines=11> */
.L_x_52:


//--------------------- .nv.shared.reserved.0     --------------------------
	.section	.nv.shared.reserved.0,"aw",@nobits
	.weak		__nv_reservedSMEM_offset_0_alias
	.size		__nv_reservedSMEM_offset_0_alias, 0, 64
	.other		__nv_reservedSMEM_offset_0_alias,@"STO_CUDA_RESERVED_SHARED STV_DEFAULT"
__nv_reservedSMEM_offset_0_alias:
	.zero		0
	.zero		64


//--------------------- .nv.constant0._Z15row_to_col_cudaPfS_ii --------------------------
	.section	.nv.constant0._Z15row_to_col_cudaPfS_ii,"a",@progbits
	.sectionflags	@""
	.align	4
.nv.constant0._Z15row_to_col_cudaPfS_ii:
	.zero		920


//--------------------- .nv.constant0._Z15row_cuda_bvp_2cPfii --------------------------
	.section	.nv.constant0._Z15row_cuda_bvp_2cPfii,"a",@progbits
	.sectionflags	@""
	.align	4
.nv.constant0._Z15row_cuda_bvp_2cPfii:
	.zero		912


//--------------------- .nv.constant0._Z15row_cuda_bvp_2bPfii --------------------------
	.section	.nv.constant0._Z15row_cuda_bvp_2bPfii,"a",@progbits
	.sectionflags	@""
	.align	4
.nv.constant0._Z15row_cuda_bvp_2bPfii:
	.zero		912


//--------------------- .nv.constant0._Z17row_cuda_bvp_1c2aPfii --------------------------
	.section	.nv.constant0._Z17row_cuda_bvp_1c2aPfii,"a",@progbits
	.sectionflags	@""
	.align	4
.nv.constant0._Z17row_cuda_bvp_1c2aPfii:
	.zero		912


//--------------------- .nv.constant0._Z15row_cuda_bvp_1bPfii --------------------------
	.section	.nv.constant0._Z15row_cuda_bvp_1bPfii,"a",@progbits
	.sectionflags	@""
	.align	4
.nv.constant0._Z15row_cuda_bvp_1bPfii:
	.zero		912


//--------------------- .nv.constant0._Z15row_cuda_bvp_1aPfii --------------------------
	.section	.nv.constant0._Z15row_cuda_bvp_1aPfii,"a",@progbits
	.sectionflags	@""
	.align	4
.nv.constant0._Z15row_cuda_bvp_1aPfii:
	.zero		912


//--------------------- .nv.constant0._Z16row_cuda_bvp_setPfii --------------------------
	.section	.nv.constant0._Z16row_cuda_bvp_setPfii,"a",@progbits
	.sectionflags	@""
	.align	4
.nv.constant0._Z16row_cuda_bvp_setPfii:
	.zero		912


//--------------------- SYMBOLS --------------------------

	.type		.nv.reservedSmem.offset0,@object
	.size		.nv.reservedSmem.offset0,0x4
